//
// Generated by NVIDIA NVVM Compiler
//
// Compiler Build ID: CL-36424714
// Cuda compilation tools, release 13.0, V13.0.88
// Based on NVVM 20.0.0
//

.version 9.0
.target sm_100
.address_size 64

	// .globl	_Z19matrixMulKernelBasePfS_S_i
// _ZZ24matrixMulKernelFixSquarePfS_S_iE3Mds has been demoted
// _ZZ24matrixMulKernelFixSquarePfS_S_iE3Nds has been demoted
// _ZZ28matrixMulKernelGenericSquarePfS_S_iE3Mds has been demoted
// _ZZ28matrixMulKernelGenericSquarePfS_S_iE3Nds has been demoted
// _ZZ22matrixMulKernelGenericPfS_S_iiiE3Mds has been demoted
// _ZZ22matrixMulKernelGenericPfS_S_iiiE3Nds has been demoted
.extern .shared .align 16 .b8 Mds_Nds[];

.visible .entry _Z19matrixMulKernelBasePfS_S_i(
	.param .u64 .ptr .align 1 _Z19matrixMulKernelBasePfS_S_i_param_0,
	.param .u64 .ptr .align 1 _Z19matrixMulKernelBasePfS_S_i_param_1,
	.param .u64 .ptr .align 1 _Z19matrixMulKernelBasePfS_S_i_param_2,
	.param .u32 _Z19matrixMulKernelBasePfS_S_i_param_3
)
{
	.reg .pred 	%p<10>;
	.reg .b32 	%r<19>;
	.reg .b32 	%f<67>;
	.reg .b64 	%rd<71>;

	ld.param.u64 	%rd23, [_Z19matrixMulKernelBasePfS_S_i_param_0];
	ld.param.u64 	%rd24, [_Z19matrixMulKernelBasePfS_S_i_param_1];
	ld.param.u64 	%rd22, [_Z19matrixMulKernelBasePfS_S_i_param_2];
	ld.param.u32 	%r4, [_Z19matrixMulKernelBasePfS_S_i_param_3];
	cvta.to.global.u64 	%rd1, %rd24;
	cvta.to.global.u64 	%rd2, %rd23;
	mov.u32 	%r5, %ctaid.x;
	mov.u32 	%r6, %ntid.x;
	mov.u32 	%r7, %tid.x;
	mad.lo.s32 	%r1, %r5, %r6, %r7;
	mov.u32 	%r8, %ctaid.y;
	mov.u32 	%r9, %ntid.y;
	mov.u32 	%r10, %tid.y;
	mad.lo.s32 	%r11, %r8, %r9, %r10;
	max.s32 	%r12, %r1, %r11;
	setp.ge.s32 	%p1, %r12, %r4;
	@%p1 bra 	$L__BB0_13;
	cvt.u64.u32 	%rd3, %r4;
	mul.lo.s32 	%r13, %r4, %r11;
	cvt.u64.u32 	%rd4, %r13;
	cvt.s64.s32 	%rd5, %r1;
	setp.lt.u32 	%p2, %r4, 8;
	mov.f32 	%f66, 0f00000000;
	mov.b64 	%rd69, 0;
	@%p2 bra 	$L__BB0_4;
	and.b64  	%rd69, %rd3, 2147483640;
	shl.b64 	%rd26, %rd5, 2;
	add.s64 	%rd66, %rd1, %rd26;
	shl.b64 	%rd8, %rd3, 5;
	shl.b64 	%rd27, %rd4, 2;
	add.s64 	%rd28, %rd27, %rd2;
	add.s64 	%rd65, %rd28, 16;
	shl.b64 	%rd10, %rd3, 2;
	mov.f32 	%f66, 0f00000000;
	mov.u64 	%rd67, %rd69;
$L__BB0_3:
	.pragma "nounroll";
	ld.global.f32 	%f16, [%rd65+-16];
	ld.global.f32 	%f17, [%rd66];
	fma.rn.f32 	%f18, %f16, %f17, %f66;
	ld.global.f32 	%f19, [%rd65+-12];
	add.s64 	%rd29, %rd66, %rd10;
	ld.global.f32 	%f20, [%rd29];
	fma.rn.f32 	%f21, %f19, %f20, %f18;
	ld.global.f32 	%f22, [%rd65+-8];
	add.s64 	%rd30, %rd29, %rd10;
	ld.global.f32 	%f23, [%rd30];
	fma.rn.f32 	%f24, %f22, %f23, %f21;
	ld.global.f32 	%f25, [%rd65+-4];
	add.s64 	%rd31, %rd30, %rd10;
	ld.global.f32 	%f26, [%rd31];
	fma.rn.f32 	%f27, %f25, %f26, %f24;
	ld.global.f32 	%f28, [%rd65];
	add.s64 	%rd32, %rd31, %rd10;
	ld.global.f32 	%f29, [%rd32];
	fma.rn.f32 	%f30, %f28, %f29, %f27;
	ld.global.f32 	%f31, [%rd65+4];
	add.s64 	%rd33, %rd32, %rd10;
	ld.global.f32 	%f32, [%rd33];
	fma.rn.f32 	%f33, %f31, %f32, %f30;
	ld.global.f32 	%f34, [%rd65+8];
	add.s64 	%rd34, %rd33, %rd10;
	ld.global.f32 	%f35, [%rd34];
	fma.rn.f32 	%f36, %f34, %f35, %f33;
	ld.global.f32 	%f37, [%rd65+12];
	add.s64 	%rd35, %rd34, %rd10;
	ld.global.f32 	%f38, [%rd35];
	fma.rn.f32 	%f66, %f37, %f38, %f36;
	add.s64 	%rd67, %rd67, -8;
	add.s64 	%rd66, %rd66, %rd8;
	add.s64 	%rd65, %rd65, 32;
	setp.ne.s64 	%p3, %rd67, 0;
	@%p3 bra 	$L__BB0_3;
$L__BB0_4:
	and.b32  	%r14, %r4, 7;
	setp.eq.s32 	%p4, %r14, 0;
	@%p4 bra 	$L__BB0_12;
	and.b64  	%rd36, %rd3, 7;
	add.s64 	%rd37, %rd36, -1;
	setp.lt.u64 	%p5, %rd37, 3;
	@%p5 bra 	$L__BB0_7;
	add.s64 	%rd38, %rd69, %rd4;
	shl.b64 	%rd39, %rd38, 2;
	add.s64 	%rd40, %rd2, %rd39;
	ld.global.f32 	%f40, [%rd40];
	mad.lo.s64 	%rd41, %rd69, %rd3, %rd5;
	shl.b64 	%rd42, %rd41, 2;
	add.s64 	%rd43, %rd1, %rd42;
	ld.global.f32 	%f41, [%rd43];
	fma.rn.f32 	%f42, %f40, %f41, %f66;
	ld.global.f32 	%f43, [%rd40+4];
	shl.b64 	%rd44, %rd3, 2;
	add.s64 	%rd45, %rd43, %rd44;
	ld.global.f32 	%f44, [%rd45];
	fma.rn.f32 	%f45, %f43, %f44, %f42;
	ld.global.f32 	%f46, [%rd40+8];
	add.s64 	%rd46, %rd45, %rd44;
	ld.global.f32 	%f47, [%rd46];
	fma.rn.f32 	%f48, %f46, %f47, %f45;
	ld.global.f32 	%f49, [%rd40+12];
	add.s64 	%rd47, %rd46, %rd44;
	ld.global.f32 	%f50, [%rd47];
	fma.rn.f32 	%f66, %f49, %f50, %f48;
	add.s64 	%rd69, %rd69, 4;
$L__BB0_7:
	and.b32  	%r15, %r4, 3;
	setp.eq.s32 	%p6, %r15, 0;
	@%p6 bra 	$L__BB0_12;
	setp.eq.s32 	%p7, %r15, 1;
	@%p7 bra 	$L__BB0_10;
	add.s64 	%rd48, %rd69, %rd4;
	shl.b64 	%rd49, %rd48, 2;
	add.s64 	%rd50, %rd2, %rd49;
	ld.global.f32 	%f52, [%rd50];
	mad.lo.s64 	%rd51, %rd69, %rd3, %rd5;
	shl.b64 	%rd52, %rd51, 2;
	add.s64 	%rd53, %rd1, %rd52;
	ld.global.f32 	%f53, [%rd53];
	fma.rn.f32 	%f54, %f52, %f53, %f66;
	ld.global.f32 	%f55, [%rd50+4];
	shl.b64 	%rd54, %rd3, 2;
	add.s64 	%rd55, %rd53, %rd54;
	ld.global.f32 	%f56, [%rd55];
	fma.rn.f32 	%f66, %f55, %f56, %f54;
	add.s64 	%rd69, %rd69, 2;
$L__BB0_10:
	and.b32  	%r16, %r4, 1;
	setp.eq.b32 	%p8, %r16, 1;
	not.pred 	%p9, %p8;
	@%p9 bra 	$L__BB0_12;
	add.s64 	%rd56, %rd69, %rd4;
	shl.b64 	%rd57, %rd56, 2;
	add.s64 	%rd58, %rd2, %rd57;
	ld.global.f32 	%f57, [%rd58];
	mad.lo.s64 	%rd59, %rd69, %rd3, %rd5;
	shl.b64 	%rd60, %rd59, 2;
	add.s64 	%rd61, %rd1, %rd60;
	ld.global.f32 	%f58, [%rd61];
	fma.rn.f32 	%f66, %f57, %f58, %f66;
$L__BB0_12:
	cvt.u32.u64 	%r17, %rd4;
	add.s32 	%r18, %r17, %r1;
	cvta.to.global.u64 	%rd62, %rd22;
	mul.wide.s32 	%rd63, %r18, 4;
	add.s64 	%rd64, %rd62, %rd63;
	st.global.f32 	[%rd64], %f66;
$L__BB0_13:
	ret;

}
	// .globl	_Z24matrixMulKernelFixSquarePfS_S_i
.visible .entry _Z24matrixMulKernelFixSquarePfS_S_i(
	.param .u64 .ptr .align 1 _Z24matrixMulKernelFixSquarePfS_S_i_param_0,
	.param .u64 .ptr .align 1 _Z24matrixMulKernelFixSquarePfS_S_i_param_1,
	.param .u64 .ptr .align 1 _Z24matrixMulKernelFixSquarePfS_S_i_param_2,
	.param .u32 _Z24matrixMulKernelFixSquarePfS_S_i_param_3
)
{
	.reg .pred 	%p<8>;
	.reg .b32 	%r<100>;
	.reg .b32 	%f<368>;
	.reg .b64 	%rd<40>;
	// demoted variable
	.shared .align 4 .b8 _ZZ24matrixMulKernelFixSquarePfS_S_iE3Mds[1024];
	// demoted variable
	.shared .align 4 .b8 _ZZ24matrixMulKernelFixSquarePfS_S_iE3Nds[1024];
	ld.param.u32 	%r30, [_Z24matrixMulKernelFixSquarePfS_S_i_param_3];
	mov.u32 	%r31, %ctaid.x;
	mov.u32 	%r32, %ntid.x;
	mov.u32 	%r1, %tid.x;
	mad.lo.s32 	%r2, %r31, %r32, %r1;
	mov.u32 	%r33, %ctaid.y;
	mov.u32 	%r34, %ntid.y;
	mov.u32 	%r3, %tid.y;
	mad.lo.s32 	%r4, %r33, %r34, %r3;
	shr.s32 	%r35, %r30, 31;
	shr.u32 	%r36, %r35, 28;
	add.s32 	%r37, %r30, %r36;
	shr.s32 	%r5, %r37, 4;
	setp.lt.s32 	%p1, %r30, 16;
	mov.f32 	%f367, 0f00000000;
	@%p1 bra 	$L__BB1_9;
	mad.lo.s32 	%r96, %r30, %r4, %r1;
	shl.b32 	%r39, %r3, 6;
	mov.u32 	%r40, _ZZ24matrixMulKernelFixSquarePfS_S_iE3Mds;
	add.s32 	%r7, %r40, %r39;
	add.s32 	%r41, %r5, -1;
	setp.lt.u32 	%p2, %r41, 3;
	mov.f32 	%f367, 0f00000000;
	mov.b32 	%r99, 0;
	@%p2 bra 	$L__BB1_4;
	and.b32  	%r99, %r5, 134217724;
	neg.s32 	%r97, %r99;
	add.s32 	%r43, %r3, 48;
	mad.lo.s32 	%r95, %r30, %r43, %r2;
	add.s32 	%r44, %r3, 32;
	mad.lo.s32 	%r94, %r30, %r44, %r2;
	add.s32 	%r45, %r3, 16;
	mad.lo.s32 	%r93, %r30, %r45, %r2;
	mad.lo.s32 	%r92, %r3, %r30, %r2;
	mov.f32 	%f367, 0f00000000;
$L__BB1_3:
	.pragma "nounroll";
	ld.param.u64 	%rd36, [_Z24matrixMulKernelFixSquarePfS_S_i_param_1];
	ld.param.u64 	%rd33, [_Z24matrixMulKernelFixSquarePfS_S_i_param_0];
	cvta.to.global.u64 	%rd4, %rd33;
	mul.wide.s32 	%rd5, %r96, 4;
	add.s64 	%rd6, %rd4, %rd5;
	ld.global.f32 	%f14, [%rd6];
	shl.b32 	%r47, %r1, 2;
	add.s32 	%r48, %r7, %r47;
	st.shared.f32 	[%r48], %f14;
	cvta.to.global.u64 	%rd7, %rd36;
	mul.wide.s32 	%rd8, %r92, 4;
	add.s64 	%rd9, %rd7, %rd8;
	ld.global.f32 	%f15, [%rd9];
	mov.u32 	%r50, _ZZ24matrixMulKernelFixSquarePfS_S_iE3Nds;
	add.s32 	%r51, %r50, %r47;
	add.s32 	%r52, %r51, %r39;
	st.shared.f32 	[%r52], %f15;
	bar.sync 	0;
	ld.shared.f32 	%f16, [%r7];
	ld.shared.f32 	%f17, [%r51];
	fma.rn.f32 	%f18, %f16, %f17, %f367;
	ld.shared.f32 	%f19, [%r7+4];
	ld.shared.f32 	%f20, [%r51+64];
	fma.rn.f32 	%f21, %f19, %f20, %f18;
	ld.shared.f32 	%f22, [%r7+8];
	ld.shared.f32 	%f23, [%r51+128];
	fma.rn.f32 	%f24, %f22, %f23, %f21;
	ld.shared.f32 	%f25, [%r7+12];
	ld.shared.f32 	%f26, [%r51+192];
	fma.rn.f32 	%f27, %f25, %f26, %f24;
	ld.shared.f32 	%f28, [%r7+16];
	ld.shared.f32 	%f29, [%r51+256];
	fma.rn.f32 	%f30, %f28, %f29, %f27;
	ld.shared.f32 	%f31, [%r7+20];
	ld.shared.f32 	%f32, [%r51+320];
	fma.rn.f32 	%f33, %f31, %f32, %f30;
	ld.shared.f32 	%f34, [%r7+24];
	ld.shared.f32 	%f35, [%r51+384];
	fma.rn.f32 	%f36, %f34, %f35, %f33;
	ld.shared.f32 	%f37, [%r7+28];
	ld.shared.f32 	%f38, [%r51+448];
	fma.rn.f32 	%f39, %f37, %f38, %f36;
	ld.shared.f32 	%f40, [%r7+32];
	ld.shared.f32 	%f41, [%r51+512];
	fma.rn.f32 	%f42, %f40, %f41, %f39;
	ld.shared.f32 	%f43, [%r7+36];
	ld.shared.f32 	%f44, [%r51+576];
	fma.rn.f32 	%f45, %f43, %f44, %f42;
	ld.shared.f32 	%f46, [%r7+40];
	ld.shared.f32 	%f47, [%r51+640];
	fma.rn.f32 	%f48, %f46, %f47, %f45;
	ld.shared.f32 	%f49, [%r7+44];
	ld.shared.f32 	%f50, [%r51+704];
	fma.rn.f32 	%f51, %f49, %f50, %f48;
	ld.shared.f32 	%f52, [%r7+48];
	ld.shared.f32 	%f53, [%r51+768];
	fma.rn.f32 	%f54, %f52, %f53, %f51;
	ld.shared.f32 	%f55, [%r7+52];
	ld.shared.f32 	%f56, [%r51+832];
	fma.rn.f32 	%f57, %f55, %f56, %f54;
	ld.shared.f32 	%f58, [%r7+56];
	ld.shared.f32 	%f59, [%r51+896];
	fma.rn.f32 	%f60, %f58, %f59, %f57;
	ld.shared.f32 	%f61, [%r7+60];
	ld.shared.f32 	%f62, [%r51+960];
	fma.rn.f32 	%f63, %f61, %f62, %f60;
	bar.sync 	0;
	ld.global.f32 	%f64, [%rd6+64];
	st.shared.f32 	[%r48], %f64;
	mul.wide.s32 	%rd10, %r93, 4;
	add.s64 	%rd11, %rd7, %rd10;
	ld.global.f32 	%f65, [%rd11];
	st.shared.f32 	[%r52], %f65;
	bar.sync 	0;
	ld.shared.f32 	%f66, [%r7];
	ld.shared.f32 	%f67, [%r51];
	fma.rn.f32 	%f68, %f66, %f67, %f63;
	ld.shared.f32 	%f69, [%r7+4];
	ld.shared.f32 	%f70, [%r51+64];
	fma.rn.f32 	%f71, %f69, %f70, %f68;
	ld.shared.f32 	%f72, [%r7+8];
	ld.shared.f32 	%f73, [%r51+128];
	fma.rn.f32 	%f74, %f72, %f73, %f71;
	ld.shared.f32 	%f75, [%r7+12];
	ld.shared.f32 	%f76, [%r51+192];
	fma.rn.f32 	%f77, %f75, %f76, %f74;
	ld.shared.f32 	%f78, [%r7+16];
	ld.shared.f32 	%f79, [%r51+256];
	fma.rn.f32 	%f80, %f78, %f79, %f77;
	ld.shared.f32 	%f81, [%r7+20];
	ld.shared.f32 	%f82, [%r51+320];
	fma.rn.f32 	%f83, %f81, %f82, %f80;
	ld.shared.f32 	%f84, [%r7+24];
	ld.shared.f32 	%f85, [%r51+384];
	fma.rn.f32 	%f86, %f84, %f85, %f83;
	ld.shared.f32 	%f87, [%r7+28];
	ld.shared.f32 	%f88, [%r51+448];
	fma.rn.f32 	%f89, %f87, %f88, %f86;
	ld.shared.f32 	%f90, [%r7+32];
	ld.shared.f32 	%f91, [%r51+512];
	fma.rn.f32 	%f92, %f90, %f91, %f89;
	ld.shared.f32 	%f93, [%r7+36];
	ld.shared.f32 	%f94, [%r51+576];
	fma.rn.f32 	%f95, %f93, %f94, %f92;
	ld.shared.f32 	%f96, [%r7+40];
	ld.shared.f32 	%f97, [%r51+640];
	fma.rn.f32 	%f98, %f96, %f97, %f95;
	ld.shared.f32 	%f99, [%r7+44];
	ld.shared.f32 	%f100, [%r51+704];
	fma.rn.f32 	%f101, %f99, %f100, %f98;
	ld.shared.f32 	%f102, [%r7+48];
	ld.shared.f32 	%f103, [%r51+768];
	fma.rn.f32 	%f104, %f102, %f103, %f101;
	ld.shared.f32 	%f105, [%r7+52];
	ld.shared.f32 	%f106, [%r51+832];
	fma.rn.f32 	%f107, %f105, %f106, %f104;
	ld.shared.f32 	%f108, [%r7+56];
	ld.shared.f32 	%f109, [%r51+896];
	fma.rn.f32 	%f110, %f108, %f109, %f107;
	ld.shared.f32 	%f111, [%r7+60];
	ld.shared.f32 	%f112, [%r51+960];
	fma.rn.f32 	%f113, %f111, %f112, %f110;
	bar.sync 	0;
	ld.global.f32 	%f114, [%rd6+128];
	st.shared.f32 	[%r48], %f114;
	mul.wide.s32 	%rd12, %r94, 4;
	add.s64 	%rd13, %rd7, %rd12;
	ld.global.f32 	%f115, [%rd13];
	st.shared.f32 	[%r52], %f115;
	bar.sync 	0;
	ld.shared.f32 	%f116, [%r7];
	ld.shared.f32 	%f117, [%r51];
	fma.rn.f32 	%f118, %f116, %f117, %f113;
	ld.shared.f32 	%f119, [%r7+4];
	ld.shared.f32 	%f120, [%r51+64];
	fma.rn.f32 	%f121, %f119, %f120, %f118;
	ld.shared.f32 	%f122, [%r7+8];
	ld.shared.f32 	%f123, [%r51+128];
	fma.rn.f32 	%f124, %f122, %f123, %f121;
	ld.shared.f32 	%f125, [%r7+12];
	ld.shared.f32 	%f126, [%r51+192];
	fma.rn.f32 	%f127, %f125, %f126, %f124;
	ld.shared.f32 	%f128, [%r7+16];
	ld.shared.f32 	%f129, [%r51+256];
	fma.rn.f32 	%f130, %f128, %f129, %f127;
	ld.shared.f32 	%f131, [%r7+20];
	ld.shared.f32 	%f132, [%r51+320];
	fma.rn.f32 	%f133, %f131, %f132, %f130;
	ld.shared.f32 	%f134, [%r7+24];
	ld.shared.f32 	%f135, [%r51+384];
	fma.rn.f32 	%f136, %f134, %f135, %f133;
	ld.shared.f32 	%f137, [%r7+28];
	ld.shared.f32 	%f138, [%r51+448];
	fma.rn.f32 	%f139, %f137, %f138, %f136;
	ld.shared.f32 	%f140, [%r7+32];
	ld.shared.f32 	%f141, [%r51+512];
	fma.rn.f32 	%f142, %f140, %f141, %f139;
	ld.shared.f32 	%f143, [%r7+36];
	ld.shared.f32 	%f144, [%r51+576];
	fma.rn.f32 	%f145, %f143, %f144, %f142;
	ld.shared.f32 	%f146, [%r7+40];
	ld.shared.f32 	%f147, [%r51+640];
	fma.rn.f32 	%f148, %f146, %f147, %f145;
	ld.shared.f32 	%f149, [%r7+44];
	ld.shared.f32 	%f150, [%r51+704];
	fma.rn.f32 	%f151, %f149, %f150, %f148;
	ld.shared.f32 	%f152, [%r7+48];
	ld.shared.f32 	%f153, [%r51+768];
	fma.rn.f32 	%f154, %f152, %f153, %f151;
	ld.shared.f32 	%f155, [%r7+52];
	ld.shared.f32 	%f156, [%r51+832];
	fma.rn.f32 	%f157, %f155, %f156, %f154;
	ld.shared.f32 	%f158, [%r7+56];
	ld.shared.f32 	%f159, [%r51+896];
	fma.rn.f32 	%f160, %f158, %f159, %f157;
	ld.shared.f32 	%f161, [%r7+60];
	ld.shared.f32 	%f162, [%r51+960];
	fma.rn.f32 	%f163, %f161, %f162, %f160;
	bar.sync 	0;
	ld.global.f32 	%f164, [%rd6+192];
	st.shared.f32 	[%r48], %f164;
	mul.wide.s32 	%rd14, %r95, 4;
	add.s64 	%rd15, %rd7, %rd14;
	ld.global.f32 	%f165, [%rd15];
	st.shared.f32 	[%r52], %f165;
	bar.sync 	0;
	ld.shared.f32 	%f166, [%r7];
	ld.shared.f32 	%f167, [%r51];
	fma.rn.f32 	%f168, %f166, %f167, %f163;
	ld.shared.f32 	%f169, [%r7+4];
	ld.shared.f32 	%f170, [%r51+64];
	fma.rn.f32 	%f171, %f169, %f170, %f168;
	ld.shared.f32 	%f172, [%r7+8];
	ld.shared.f32 	%f173, [%r51+128];
	fma.rn.f32 	%f174, %f172, %f173, %f171;
	ld.shared.f32 	%f175, [%r7+12];
	ld.shared.f32 	%f176, [%r51+192];
	fma.rn.f32 	%f177, %f175, %f176, %f174;
	ld.shared.f32 	%f178, [%r7+16];
	ld.shared.f32 	%f179, [%r51+256];
	fma.rn.f32 	%f180, %f178, %f179, %f177;
	ld.shared.f32 	%f181, [%r7+20];
	ld.shared.f32 	%f182, [%r51+320];
	fma.rn.f32 	%f183, %f181, %f182, %f180;
	ld.shared.f32 	%f184, [%r7+24];
	ld.shared.f32 	%f185, [%r51+384];
	fma.rn.f32 	%f186, %f184, %f185, %f183;
	ld.shared.f32 	%f187, [%r7+28];
	ld.shared.f32 	%f188, [%r51+448];
	fma.rn.f32 	%f189, %f187, %f188, %f186;
	ld.shared.f32 	%f190, [%r7+32];
	ld.shared.f32 	%f191, [%r51+512];
	fma.rn.f32 	%f192, %f190, %f191, %f189;
	ld.shared.f32 	%f193, [%r7+36];
	ld.shared.f32 	%f194, [%r51+576];
	fma.rn.f32 	%f195, %f193, %f194, %f192;
	ld.shared.f32 	%f196, [%r7+40];
	ld.shared.f32 	%f197, [%r51+640];
	fma.rn.f32 	%f198, %f196, %f197, %f195;
	ld.shared.f32 	%f199, [%r7+44];
	ld.shared.f32 	%f200, [%r51+704];
	fma.rn.f32 	%f201, %f199, %f200, %f198;
	ld.shared.f32 	%f202, [%r7+48];
	ld.shared.f32 	%f203, [%r51+768];
	fma.rn.f32 	%f204, %f202, %f203, %f201;
	ld.shared.f32 	%f205, [%r7+52];
	ld.shared.f32 	%f206, [%r51+832];
	fma.rn.f32 	%f207, %f205, %f206, %f204;
	ld.shared.f32 	%f208, [%r7+56];
	ld.shared.f32 	%f209, [%r51+896];
	fma.rn.f32 	%f210, %f208, %f209, %f207;
	ld.shared.f32 	%f211, [%r7+60];
	ld.shared.f32 	%f212, [%r51+960];
	fma.rn.f32 	%f367, %f211, %f212, %f210;
	bar.sync 	0;
	add.s32 	%r97, %r97, 4;
	add.s32 	%r96, %r96, 64;
	shl.b32 	%r53, %r30, 6;
	add.s32 	%r95, %r95, %r53;
	add.s32 	%r94, %r94, %r53;
	add.s32 	%r93, %r93, %r53;
	add.s32 	%r92, %r92, %r53;
	setp.ne.s32 	%p3, %r97, 0;
	@%p3 bra 	$L__BB1_3;
$L__BB1_4:
	and.b32  	%r27, %r5, 3;
	setp.eq.s32 	%p4, %r27, 0;
	@%p4 bra 	$L__BB1_9;
	setp.eq.s32 	%p5, %r27, 1;
	@%p5 bra 	$L__BB1_7;
	ld.param.u64 	%rd37, [_Z24matrixMulKernelFixSquarePfS_S_i_param_1];
	ld.param.u64 	%rd34, [_Z24matrixMulKernelFixSquarePfS_S_i_param_0];
	shl.b32 	%r54, %r99, 4;
	mad.lo.s32 	%r59, %r30, %r4, %r1;
	add.s32 	%r60, %r59, %r54;
	cvta.to.global.u64 	%rd16, %rd34;
	mul.wide.s32 	%rd17, %r60, 4;
	add.s64 	%rd18, %rd16, %rd17;
	ld.global.f32 	%f214, [%rd18];
	shl.b32 	%r61, %r1, 2;
	add.s32 	%r62, %r7, %r61;
	st.shared.f32 	[%r62], %f214;
	add.s32 	%r63, %r54, %r3;
	mad.lo.s32 	%r64, %r63, %r30, %r2;
	cvta.to.global.u64 	%rd19, %rd37;
	mul.wide.s32 	%rd20, %r64, 4;
	add.s64 	%rd21, %rd19, %rd20;
	ld.global.f32 	%f215, [%rd21];
	mov.u32 	%r66, _ZZ24matrixMulKernelFixSquarePfS_S_iE3Nds;
	add.s32 	%r67, %r66, %r61;
	add.s32 	%r68, %r67, %r39;
	st.shared.f32 	[%r68], %f215;
	bar.sync 	0;
	ld.shared.f32 	%f216, [%r7];
	ld.shared.f32 	%f217, [%r67];
	fma.rn.f32 	%f218, %f216, %f217, %f367;
	ld.shared.f32 	%f219, [%r7+4];
	ld.shared.f32 	%f220, [%r67+64];
	fma.rn.f32 	%f221, %f219, %f220, %f218;
	ld.shared.f32 	%f222, [%r7+8];
	ld.shared.f32 	%f223, [%r67+128];
	fma.rn.f32 	%f224, %f222, %f223, %f221;
	ld.shared.f32 	%f225, [%r7+12];
	ld.shared.f32 	%f226, [%r67+192];
	fma.rn.f32 	%f227, %f225, %f226, %f224;
	ld.shared.f32 	%f228, [%r7+16];
	ld.shared.f32 	%f229, [%r67+256];
	fma.rn.f32 	%f230, %f228, %f229, %f227;
	ld.shared.f32 	%f231, [%r7+20];
	ld.shared.f32 	%f232, [%r67+320];
	fma.rn.f32 	%f233, %f231, %f232, %f230;
	ld.shared.f32 	%f234, [%r7+24];
	ld.shared.f32 	%f235, [%r67+384];
	fma.rn.f32 	%f236, %f234, %f235, %f233;
	ld.shared.f32 	%f237, [%r7+28];
	ld.shared.f32 	%f238, [%r67+448];
	fma.rn.f32 	%f239, %f237, %f238, %f236;
	ld.shared.f32 	%f240, [%r7+32];
	ld.shared.f32 	%f241, [%r67+512];
	fma.rn.f32 	%f242, %f240, %f241, %f239;
	ld.shared.f32 	%f243, [%r7+36];
	ld.shared.f32 	%f244, [%r67+576];
	fma.rn.f32 	%f245, %f243, %f244, %f242;
	ld.shared.f32 	%f246, [%r7+40];
	ld.shared.f32 	%f247, [%r67+640];
	fma.rn.f32 	%f248, %f246, %f247, %f245;
	ld.shared.f32 	%f249, [%r7+44];
	ld.shared.f32 	%f250, [%r67+704];
	fma.rn.f32 	%f251, %f249, %f250, %f248;
	ld.shared.f32 	%f252, [%r7+48];
	ld.shared.f32 	%f253, [%r67+768];
	fma.rn.f32 	%f254, %f252, %f253, %f251;
	ld.shared.f32 	%f255, [%r7+52];
	ld.shared.f32 	%f256, [%r67+832];
	fma.rn.f32 	%f257, %f255, %f256, %f254;
	ld.shared.f32 	%f258, [%r7+56];
	ld.shared.f32 	%f259, [%r67+896];
	fma.rn.f32 	%f260, %f258, %f259, %f257;
	ld.shared.f32 	%f261, [%r7+60];
	ld.shared.f32 	%f262, [%r67+960];
	fma.rn.f32 	%f263, %f261, %f262, %f260;
	bar.sync 	0;
	ld.global.f32 	%f264, [%rd18+64];
	st.shared.f32 	[%r62], %f264;
	add.s32 	%r69, %r63, 16;
	mad.lo.s32 	%r70, %r69, %r30, %r2;
	mul.wide.s32 	%rd22, %r70, 4;
	add.s64 	%rd23, %rd19, %rd22;
	ld.global.f32 	%f265, [%rd23];
	st.shared.f32 	[%r68], %f265;
	bar.sync 	0;
	ld.shared.f32 	%f266, [%r7];
	ld.shared.f32 	%f267, [%r67];
	fma.rn.f32 	%f268, %f266, %f267, %f263;
	ld.shared.f32 	%f269, [%r7+4];
	ld.shared.f32 	%f270, [%r67+64];
	fma.rn.f32 	%f271, %f269, %f270, %f268;
	ld.shared.f32 	%f272, [%r7+8];
	ld.shared.f32 	%f273, [%r67+128];
	fma.rn.f32 	%f274, %f272, %f273, %f271;
	ld.shared.f32 	%f275, [%r7+12];
	ld.shared.f32 	%f276, [%r67+192];
	fma.rn.f32 	%f277, %f275, %f276, %f274;
	ld.shared.f32 	%f278, [%r7+16];
	ld.shared.f32 	%f279, [%r67+256];
	fma.rn.f32 	%f280, %f278, %f279, %f277;
	ld.shared.f32 	%f281, [%r7+20];
	ld.shared.f32 	%f282, [%r67+320];
	fma.rn.f32 	%f283, %f281, %f282, %f280;
	ld.shared.f32 	%f284, [%r7+24];
	ld.shared.f32 	%f285, [%r67+384];
	fma.rn.f32 	%f286, %f284, %f285, %f283;
	ld.shared.f32 	%f287, [%r7+28];
	ld.shared.f32 	%f288, [%r67+448];
	fma.rn.f32 	%f289, %f287, %f288, %f286;
	ld.shared.f32 	%f290, [%r7+32];
	ld.shared.f32 	%f291, [%r67+512];
	fma.rn.f32 	%f292, %f290, %f291, %f289;
	ld.shared.f32 	%f293, [%r7+36];
	ld.shared.f32 	%f294, [%r67+576];
	fma.rn.f32 	%f295, %f293, %f294, %f292;
	ld.shared.f32 	%f296, [%r7+40];
	ld.shared.f32 	%f297, [%r67+640];
	fma.rn.f32 	%f298, %f296, %f297, %f295;
	ld.shared.f32 	%f299, [%r7+44];
	ld.shared.f32 	%f300, [%r67+704];
	fma.rn.f32 	%f301, %f299, %f300, %f298;
	ld.shared.f32 	%f302, [%r7+48];
	ld.shared.f32 	%f303, [%r67+768];
	fma.rn.f32 	%f304, %f302, %f303, %f301;
	ld.shared.f32 	%f305, [%r7+52];
	ld.shared.f32 	%f306, [%r67+832];
	fma.rn.f32 	%f307, %f305, %f306, %f304;
	ld.shared.f32 	%f308, [%r7+56];
	ld.shared.f32 	%f309, [%r67+896];
	fma.rn.f32 	%f310, %f308, %f309, %f307;
	ld.shared.f32 	%f311, [%r7+60];
	ld.shared.f32 	%f312, [%r67+960];
	fma.rn.f32 	%f367, %f311, %f312, %f310;
	bar.sync 	0;
	add.s32 	%r99, %r99, 2;
$L__BB1_7:
	and.b32  	%r71, %r5, 1;
	setp.eq.b32 	%p6, %r71, 1;
	not.pred 	%p7, %p6;
	@%p7 bra 	$L__BB1_9;
	ld.param.u64 	%rd38, [_Z24matrixMulKernelFixSquarePfS_S_i_param_1];
	ld.param.u64 	%rd35, [_Z24matrixMulKernelFixSquarePfS_S_i_param_0];
	shl.b32 	%r72, %r99, 4;
	mad.lo.s32 	%r77, %r30, %r4, %r1;
	add.s32 	%r78, %r77, %r72;
	cvta.to.global.u64 	%rd24, %rd35;
	mul.wide.s32 	%rd25, %r78, 4;
	add.s64 	%rd26, %rd24, %rd25;
	ld.global.f32 	%f313, [%rd26];
	shl.b32 	%r79, %r1, 2;
	add.s32 	%r80, %r7, %r79;
	st.shared.f32 	[%r80], %f313;
	add.s32 	%r81, %r72, %r3;
	mad.lo.s32 	%r82, %r81, %r30, %r2;
	cvta.to.global.u64 	%rd27, %rd38;
	mul.wide.s32 	%rd28, %r82, 4;
	add.s64 	%rd29, %rd27, %rd28;
	ld.global.f32 	%f314, [%rd29];
	mov.u32 	%r84, _ZZ24matrixMulKernelFixSquarePfS_S_iE3Nds;
	add.s32 	%r85, %r84, %r79;
	add.s32 	%r86, %r85, %r39;
	st.shared.f32 	[%r86], %f314;
	bar.sync 	0;
	ld.shared.f32 	%f315, [%r7];
	ld.shared.f32 	%f316, [%r85];
	fma.rn.f32 	%f317, %f315, %f316, %f367;
	ld.shared.f32 	%f318, [%r7+4];
	ld.shared.f32 	%f319, [%r85+64];
	fma.rn.f32 	%f320, %f318, %f319, %f317;
	ld.shared.f32 	%f321, [%r7+8];
	ld.shared.f32 	%f322, [%r85+128];
	fma.rn.f32 	%f323, %f321, %f322, %f320;
	ld.shared.f32 	%f324, [%r7+12];
	ld.shared.f32 	%f325, [%r85+192];
	fma.rn.f32 	%f326, %f324, %f325, %f323;
	ld.shared.f32 	%f327, [%r7+16];
	ld.shared.f32 	%f328, [%r85+256];
	fma.rn.f32 	%f329, %f327, %f328, %f326;
	ld.shared.f32 	%f330, [%r7+20];
	ld.shared.f32 	%f331, [%r85+320];
	fma.rn.f32 	%f332, %f330, %f331, %f329;
	ld.shared.f32 	%f333, [%r7+24];
	ld.shared.f32 	%f334, [%r85+384];
	fma.rn.f32 	%f335, %f333, %f334, %f332;
	ld.shared.f32 	%f336, [%r7+28];
	ld.shared.f32 	%f337, [%r85+448];
	fma.rn.f32 	%f338, %f336, %f337, %f335;
	ld.shared.f32 	%f339, [%r7+32];
	ld.shared.f32 	%f340, [%r85+512];
	fma.rn.f32 	%f341, %f339, %f340, %f338;
	ld.shared.f32 	%f342, [%r7+36];
	ld.shared.f32 	%f343, [%r85+576];
	fma.rn.f32 	%f344, %f342, %f343, %f341;
	ld.shared.f32 	%f345, [%r7+40];
	ld.shared.f32 	%f346, [%r85+640];
	fma.rn.f32 	%f347, %f345, %f346, %f344;
	ld.shared.f32 	%f348, [%r7+44];
	ld.shared.f32 	%f349, [%r85+704];
	fma.rn.f32 	%f350, %f348, %f349, %f347;
	ld.shared.f32 	%f351, [%r7+48];
	ld.shared.f32 	%f352, [%r85+768];
	fma.rn.f32 	%f353, %f351, %f352, %f350;
	ld.shared.f32 	%f354, [%r7+52];
	ld.shared.f32 	%f355, [%r85+832];
	fma.rn.f32 	%f356, %f354, %f355, %f353;
	ld.shared.f32 	%f357, [%r7+56];
	ld.shared.f32 	%f358, [%r85+896];
	fma.rn.f32 	%f359, %f357, %f358, %f356;
	ld.shared.f32 	%f360, [%r7+60];
	ld.shared.f32 	%f361, [%r85+960];
	fma.rn.f32 	%f367, %f360, %f361, %f359;
	bar.sync 	0;
$L__BB1_9:
	ld.param.u64 	%rd39, [_Z24matrixMulKernelFixSquarePfS_S_i_param_2];
	cvta.to.global.u64 	%rd30, %rd39;
	mad.lo.s32 	%r91, %r30, %r4, %r2;
	mul.wide.s32 	%rd31, %r91, 4;
	add.s64 	%rd32, %rd30, %rd31;
	st.global.f32 	[%rd32], %f367;
	ret;

}
	// .globl	_Z28matrixMulKernelGenericSquarePfS_S_i
.visible .entry _Z28matrixMulKernelGenericSquarePfS_S_i(
	.param .u64 .ptr .align 1 _Z28matrixMulKernelGenericSquarePfS_S_i_param_0,
	.param .u64 .ptr .align 1 _Z28matrixMulKernelGenericSquarePfS_S_i_param_1,
	.param .u64 .ptr .align 1 _Z28matrixMulKernelGenericSquarePfS_S_i_param_2,
	.param .u32 _Z28matrixMulKernelGenericSquarePfS_S_i_param_3
)
{
	.reg .pred 	%p<8>;
	.reg .b32 	%r<44>;
	.reg .b32 	%f<63>;
	.reg .b64 	%rd<13>;
	// demoted variable
	.shared .align 4 .b8 _ZZ28matrixMulKernelGenericSquarePfS_S_iE3Mds[1024];
	// demoted variable
	.shared .align 4 .b8 _ZZ28matrixMulKernelGenericSquarePfS_S_iE3Nds[1024];
	ld.param.u64 	%rd4, [_Z28matrixMulKernelGenericSquarePfS_S_i_param_0];
	ld.param.u64 	%rd5, [_Z28matrixMulKernelGenericSquarePfS_S_i_param_1];
	ld.param.u64 	%rd6, [_Z28matrixMulKernelGenericSquarePfS_S_i_param_2];
	ld.param.u32 	%r23, [_Z28matrixMulKernelGenericSquarePfS_S_i_param_3];
	mov.u32 	%r24, %ctaid.x;
	mov.u32 	%r25, %ntid.x;
	mov.u32 	%r39, %tid.x;
	mad.lo.s32 	%r2, %r24, %r25, %r39;
	mov.u32 	%r26, %ctaid.y;
	mov.u32 	%r27, %ntid.y;
	mov.u32 	%r41, %tid.y;
	mad.lo.s32 	%r4, %r26, %r27, %r41;
	setp.lt.s32 	%p1, %r23, 16;
	mov.f32 	%f62, 0f00000000;
	@%p1 bra 	$L__BB2_7;
	shl.b32 	%r28, %r41, 6;
	mov.u32 	%r29, _ZZ28matrixMulKernelGenericSquarePfS_S_iE3Mds;
	add.s32 	%r5, %r29, %r28;
	shl.b32 	%r30, %r39, 2;
	add.s32 	%r6, %r5, %r30;
	mov.u32 	%r31, _ZZ28matrixMulKernelGenericSquarePfS_S_iE3Nds;
	add.s32 	%r8, %r31, %r30;
	add.s32 	%r7, %r8, %r28;
	shr.s32 	%r32, %r23, 31;
	shr.u32 	%r33, %r32, 28;
	add.s32 	%r34, %r23, %r33;
	shr.s32 	%r35, %r34, 4;
	neg.s32 	%r43, %r35;
	mad.lo.s32 	%r42, %r41, %r23, %r2;
	shl.b32 	%r11, %r23, 4;
	mad.lo.s32 	%r40, %r23, %r4, %r39;
	cvta.to.global.u64 	%rd1, %rd4;
	cvta.to.global.u64 	%rd2, %rd5;
	mov.f32 	%f62, 0f00000000;
$L__BB2_2:
	setp.ge.u32 	%p2, %r4, %r23;
	mul.wide.s32 	%rd7, %r40, 4;
	add.s64 	%rd3, %rd1, %rd7;
	setp.ge.s32 	%p3, %r39, %r23;
	mov.f32 	%f60, 0f00000000;
	or.pred  	%p4, %p3, %p2;
	@%p4 bra 	$L__BB2_4;
	ld.global.f32 	%f60, [%rd3];
$L__BB2_4:
	st.shared.f32 	[%r6], %f60;
	mov.f32 	%f61, 0f00000000;
	max.s32 	%r36, %r2, %r41;
	setp.ge.s32 	%p5, %r36, %r23;
	@%p5 bra 	$L__BB2_6;
	mul.wide.s32 	%rd8, %r42, 4;
	add.s64 	%rd9, %rd2, %rd8;
	ld.global.f32 	%f61, [%rd9];
$L__BB2_6:
	st.shared.f32 	[%r7], %f61;
	bar.sync 	0;
	ld.shared.f32 	%f12, [%r5];
	ld.shared.f32 	%f13, [%r8];
	fma.rn.f32 	%f14, %f12, %f13, %f62;
	ld.shared.f32 	%f15, [%r5+4];
	ld.shared.f32 	%f16, [%r8+64];
	fma.rn.f32 	%f17, %f15, %f16, %f14;
	ld.shared.f32 	%f18, [%r5+8];
	ld.shared.f32 	%f19, [%r8+128];
	fma.rn.f32 	%f20, %f18, %f19, %f17;
	ld.shared.f32 	%f21, [%r5+12];
	ld.shared.f32 	%f22, [%r8+192];
	fma.rn.f32 	%f23, %f21, %f22, %f20;
	ld.shared.f32 	%f24, [%r5+16];
	ld.shared.f32 	%f25, [%r8+256];
	fma.rn.f32 	%f26, %f24, %f25, %f23;
	ld.shared.f32 	%f27, [%r5+20];
	ld.shared.f32 	%f28, [%r8+320];
	fma.rn.f32 	%f29, %f27, %f28, %f26;
	ld.shared.f32 	%f30, [%r5+24];
	ld.shared.f32 	%f31, [%r8+384];
	fma.rn.f32 	%f32, %f30, %f31, %f29;
	ld.shared.f32 	%f33, [%r5+28];
	ld.shared.f32 	%f34, [%r8+448];
	fma.rn.f32 	%f35, %f33, %f34, %f32;
	ld.shared.f32 	%f36, [%r5+32];
	ld.shared.f32 	%f37, [%r8+512];
	fma.rn.f32 	%f38, %f36, %f37, %f35;
	ld.shared.f32 	%f39, [%r5+36];
	ld.shared.f32 	%f40, [%r8+576];
	fma.rn.f32 	%f41, %f39, %f40, %f38;
	ld.shared.f32 	%f42, [%r5+40];
	ld.shared.f32 	%f43, [%r8+640];
	fma.rn.f32 	%f44, %f42, %f43, %f41;
	ld.shared.f32 	%f45, [%r5+44];
	ld.shared.f32 	%f46, [%r8+704];
	fma.rn.f32 	%f47, %f45, %f46, %f44;
	ld.shared.f32 	%f48, [%r5+48];
	ld.shared.f32 	%f49, [%r8+768];
	fma.rn.f32 	%f50, %f48, %f49, %f47;
	ld.shared.f32 	%f51, [%r5+52];
	ld.shared.f32 	%f52, [%r8+832];
	fma.rn.f32 	%f53, %f51, %f52, %f50;
	ld.shared.f32 	%f54, [%r5+56];
	ld.shared.f32 	%f55, [%r8+896];
	fma.rn.f32 	%f56, %f54, %f55, %f53;
	ld.shared.f32 	%f57, [%r5+60];
	ld.shared.f32 	%f58, [%r8+960];
	fma.rn.f32 	%f62, %f57, %f58, %f56;
	bar.sync 	0;
	add.s32 	%r43, %r43, 1;
	setp.ne.s32 	%p6, %r43, 0;
	add.s32 	%r42, %r42, %r11;
	add.s32 	%r41, %r41, 16;
	add.s32 	%r40, %r40, 16;
	add.s32 	%r39, %r39, 16;
	@%p6 bra 	$L__BB2_2;
$L__BB2_7:
	max.s32 	%r37, %r2, %r4;
	setp.ge.s32 	%p7, %r37, %r23;
	@%p7 bra 	$L__BB2_9;
	mad.lo.s32 	%r38, %r23, %r4, %r2;
	cvta.to.global.u64 	%rd10, %rd6;
	mul.wide.s32 	%rd11, %r38, 4;
	add.s64 	%rd12, %rd10, %rd11;
	st.global.f32 	[%rd12], %f62;
$L__BB2_9:
	ret;

}
	// .globl	_Z22matrixMulKernelGenericPfS_S_iii
.visible .entry _Z22matrixMulKernelGenericPfS_S_iii(
	.param .u64 .ptr .align 1 _Z22matrixMulKernelGenericPfS_S_iii_param_0,
	.param .u64 .ptr .align 1 _Z22matrixMulKernelGenericPfS_S_iii_param_1,
	.param .u64 .ptr .align 1 _Z22matrixMulKernelGenericPfS_S_iii_param_2,
	.param .u32 _Z22matrixMulKernelGenericPfS_S_iii_param_3,
	.param .u32 _Z22matrixMulKernelGenericPfS_S_iii_param_4,
	.param .u32 _Z22matrixMulKernelGenericPfS_S_iii_param_5
)
{
	.reg .pred 	%p<12>;
	.reg .b32 	%r<44>;
	.reg .b32 	%f<63>;
	.reg .b64 	%rd<13>;
	// demoted variable
	.shared .align 4 .b8 _ZZ22matrixMulKernelGenericPfS_S_iiiE3Mds[1024];
	// demoted variable
	.shared .align 4 .b8 _ZZ22matrixMulKernelGenericPfS_S_iiiE3Nds[1024];
	ld.param.u64 	%rd4, [_Z22matrixMulKernelGenericPfS_S_iii_param_0];
	ld.param.u64 	%rd5, [_Z22matrixMulKernelGenericPfS_S_iii_param_1];
	ld.param.u64 	%rd6, [_Z22matrixMulKernelGenericPfS_S_iii_param_2];
	ld.param.u32 	%r23, [_Z22matrixMulKernelGenericPfS_S_iii_param_3];
	ld.param.u32 	%r24, [_Z22matrixMulKernelGenericPfS_S_iii_param_4];
	ld.param.u32 	%r25, [_Z22matrixMulKernelGenericPfS_S_iii_param_5];
	mov.u32 	%r26, %ctaid.x;
	mov.u32 	%r27, %ntid.x;
	mov.u32 	%r39, %tid.x;
	mad.lo.s32 	%r2, %r26, %r27, %r39;
	mov.u32 	%r28, %ctaid.y;
	mov.u32 	%r29, %ntid.y;
	mov.u32 	%r41, %tid.y;
	mad.lo.s32 	%r4, %r28, %r29, %r41;
	setp.lt.s32 	%p1, %r24, 16;
	mov.f32 	%f62, 0f00000000;
	@%p1 bra 	$L__BB3_7;
	shl.b32 	%r30, %r41, 6;
	mov.u32 	%r31, _ZZ22matrixMulKernelGenericPfS_S_iiiE3Mds;
	add.s32 	%r5, %r31, %r30;
	shl.b32 	%r32, %r39, 2;
	add.s32 	%r6, %r5, %r32;
	mov.u32 	%r33, _ZZ22matrixMulKernelGenericPfS_S_iiiE3Nds;
	add.s32 	%r8, %r33, %r32;
	add.s32 	%r7, %r8, %r30;
	shr.s32 	%r34, %r24, 31;
	shr.u32 	%r35, %r34, 28;
	add.s32 	%r36, %r24, %r35;
	shr.s32 	%r37, %r36, 4;
	neg.s32 	%r43, %r37;
	mad.lo.s32 	%r42, %r41, %r25, %r2;
	shl.b32 	%r11, %r25, 4;
	mad.lo.s32 	%r40, %r24, %r4, %r39;
	cvta.to.global.u64 	%rd1, %rd4;
	cvta.to.global.u64 	%rd2, %rd5;
	mov.f32 	%f62, 0f00000000;
$L__BB3_2:
	setp.ge.s32 	%p2, %r4, %r23;
	mul.wide.s32 	%rd7, %r40, 4;
	add.s64 	%rd3, %rd1, %rd7;
	setp.ge.s32 	%p3, %r39, %r24;
	mov.f32 	%f60, 0f00000000;
	or.pred  	%p4, %p3, %p2;
	@%p4 bra 	$L__BB3_4;
	ld.global.f32 	%f60, [%rd3];
$L__BB3_4:
	setp.ge.s32 	%p5, %r2, %r25;
	st.shared.f32 	[%r6], %f60;
	setp.ge.s32 	%p6, %r41, %r24;
	mov.f32 	%f61, 0f00000000;
	or.pred  	%p7, %p5, %p6;
	@%p7 bra 	$L__BB3_6;
	mul.wide.s32 	%rd8, %r42, 4;
	add.s64 	%rd9, %rd2, %rd8;
	ld.global.f32 	%f61, [%rd9];
$L__BB3_6:
	st.shared.f32 	[%r7], %f61;
	bar.sync 	0;
	ld.shared.f32 	%f12, [%r5];
	ld.shared.f32 	%f13, [%r8];
	fma.rn.f32 	%f14, %f12, %f13, %f62;
	ld.shared.f32 	%f15, [%r5+4];
	ld.shared.f32 	%f16, [%r8+64];
	fma.rn.f32 	%f17, %f15, %f16, %f14;
	ld.shared.f32 	%f18, [%r5+8];
	ld.shared.f32 	%f19, [%r8+128];
	fma.rn.f32 	%f20, %f18, %f19, %f17;
	ld.shared.f32 	%f21, [%r5+12];
	ld.shared.f32 	%f22, [%r8+192];
	fma.rn.f32 	%f23, %f21, %f22, %f20;
	ld.shared.f32 	%f24, [%r5+16];
	ld.shared.f32 	%f25, [%r8+256];
	fma.rn.f32 	%f26, %f24, %f25, %f23;
	ld.shared.f32 	%f27, [%r5+20];
	ld.shared.f32 	%f28, [%r8+320];
	fma.rn.f32 	%f29, %f27, %f28, %f26;
	ld.shared.f32 	%f30, [%r5+24];
	ld.shared.f32 	%f31, [%r8+384];
	fma.rn.f32 	%f32, %f30, %f31, %f29;
	ld.shared.f32 	%f33, [%r5+28];
	ld.shared.f32 	%f34, [%r8+448];
	fma.rn.f32 	%f35, %f33, %f34, %f32;
	ld.shared.f32 	%f36, [%r5+32];
	ld.shared.f32 	%f37, [%r8+512];
	fma.rn.f32 	%f38, %f36, %f37, %f35;
	ld.shared.f32 	%f39, [%r5+36];
	ld.shared.f32 	%f40, [%r8+576];
	fma.rn.f32 	%f41, %f39, %f40, %f38;
	ld.shared.f32 	%f42, [%r5+40];
	ld.shared.f32 	%f43, [%r8+640];
	fma.rn.f32 	%f44, %f42, %f43, %f41;
	ld.shared.f32 	%f45, [%r5+44];
	ld.shared.f32 	%f46, [%r8+704];
	fma.rn.f32 	%f47, %f45, %f46, %f44;
	ld.shared.f32 	%f48, [%r5+48];
	ld.shared.f32 	%f49, [%r8+768];
	fma.rn.f32 	%f50, %f48, %f49, %f47;
	ld.shared.f32 	%f51, [%r5+52];
	ld.shared.f32 	%f52, [%r8+832];
	fma.rn.f32 	%f53, %f51, %f52, %f50;
	ld.shared.f32 	%f54, [%r5+56];
	ld.shared.f32 	%f55, [%r8+896];
	fma.rn.f32 	%f56, %f54, %f55, %f53;
	ld.shared.f32 	%f57, [%r5+60];
	ld.shared.f32 	%f58, [%r8+960];
	fma.rn.f32 	%f62, %f57, %f58, %f56;
	bar.sync 	0;
	add.s32 	%r43, %r43, 1;
	setp.ne.s32 	%p8, %r43, 0;
	add.s32 	%r42, %r42, %r11;
	add.s32 	%r41, %r41, 16;
	add.s32 	%r40, %r40, 16;
	add.s32 	%r39, %r39, 16;
	@%p8 bra 	$L__BB3_2;
$L__BB3_7:
	setp.ge.s32 	%p9, %r2, %r25;
	setp.ge.s32 	%p10, %r4, %r23;
	or.pred  	%p11, %p9, %p10;
	@%p11 bra 	$L__BB3_9;
	mad.lo.s32 	%r38, %r25, %r4, %r2;
	cvta.to.global.u64 	%rd10, %rd6;
	mul.wide.s32 	%rd11, %r38, 4;
	add.s64 	%rd12, %rd10, %rd11;
	st.global.f32 	[%rd12], %f62;
$L__BB3_9:
	ret;

}
	// .globl	_Z22matrixMulKernelGenericPfS_S_iiiii
.visible .entry _Z22matrixMulKernelGenericPfS_S_iiiii(
	.param .u64 .ptr .align 1 _Z22matrixMulKernelGenericPfS_S_iiiii_param_0,
	.param .u64 .ptr .align 1 _Z22matrixMulKernelGenericPfS_S_iiiii_param_1,
	.param .u64 .ptr .align 1 _Z22matrixMulKernelGenericPfS_S_iiiii_param_2,
	.param .u32 _Z22matrixMulKernelGenericPfS_S_iiiii_param_3,
	.param .u32 _Z22matrixMulKernelGenericPfS_S_iiiii_param_4,
	.param .u32 _Z22matrixMulKernelGenericPfS_S_iiiii_param_5,
	.param .u32 _Z22matrixMulKernelGenericPfS_S_iiiii_param_6,
	.param .u32 _Z22matrixMulKernelGenericPfS_S_iiiii_param_7
)
{
	.reg .pred 	%p<12>;
	.reg .b32 	%r<48>;
	.reg .b32 	%f<63>;
	.reg .b64 	%rd<13>;

	ld.param.u64 	%rd4, [_Z22matrixMulKernelGenericPfS_S_iiiii_param_0];
	ld.param.u64 	%rd5, [_Z22matrixMulKernelGenericPfS_S_iiiii_param_1];
	ld.param.u64 	%rd6, [_Z22matrixMulKernelGenericPfS_S_iiiii_param_2];
	ld.param.u32 	%r23, [_Z22matrixMulKernelGenericPfS_S_iiiii_param_3];
	ld.param.u32 	%r24, [_Z22matrixMulKernelGenericPfS_S_iiiii_param_4];
	ld.param.u32 	%r25, [_Z22matrixMulKernelGenericPfS_S_iiiii_param_5];
	ld.param.u32 	%r26, [_Z22matrixMulKernelGenericPfS_S_iiiii_param_6];
	mov.u32 	%r27, %ctaid.x;
	mov.u32 	%r28, %ntid.x;
	mov.u32 	%r43, %tid.x;
	mad.lo.s32 	%r2, %r27, %r28, %r43;
	mov.u32 	%r29, %ctaid.y;
	mov.u32 	%r30, %ntid.y;
	mov.u32 	%r45, %tid.y;
	mad.lo.s32 	%r4, %r29, %r30, %r45;
	setp.lt.s32 	%p1, %r24, 16;
	mov.f32 	%f62, 0f00000000;
	@%p1 bra 	$L__BB4_7;
	mov.u32 	%r31, Mds_Nds;
	add.s32 	%r32, %r31, %r26;
	shl.b32 	%r33, %r45, 4;
	add.s32 	%r34, %r33, %r43;
	shl.b32 	%r35, %r34, 2;
	add.s32 	%r5, %r31, %r35;
	add.s32 	%r6, %r5, %r26;
	shl.b32 	%r36, %r45, 6;
	add.s32 	%r7, %r31, %r36;
	shl.b32 	%r37, %r43, 2;
	add.s32 	%r8, %r32, %r37;
	shr.s32 	%r38, %r24, 31;
	shr.u32 	%r39, %r38, 28;
	add.s32 	%r40, %r24, %r39;
	shr.s32 	%r41, %r40, 4;
	neg.s32 	%r47, %r41;
	mad.lo.s32 	%r46, %r45, %r25, %r2;
	shl.b32 	%r11, %r25, 4;
	mad.lo.s32 	%r44, %r24, %r4, %r43;
	cvta.to.global.u64 	%rd1, %rd4;
	cvta.to.global.u64 	%rd2, %rd5;
	mov.f32 	%f62, 0f00000000;
$L__BB4_2:
	setp.ge.s32 	%p2, %r4, %r23;
	mul.wide.s32 	%rd7, %r44, 4;
	add.s64 	%rd3, %rd1, %rd7;
	setp.ge.s32 	%p3, %r43, %r24;
	mov.f32 	%f60, 0f00000000;
	or.pred  	%p4, %p3, %p2;
	@%p4 bra 	$L__BB4_4;
	ld.global.f32 	%f60, [%rd3];
$L__BB4_4:
	setp.ge.s32 	%p5, %r2, %r25;
	st.shared.f32 	[%r5], %f60;
	setp.ge.s32 	%p6, %r45, %r24;
	mov.f32 	%f61, 0f00000000;
	or.pred  	%p7, %p5, %p6;
	@%p7 bra 	$L__BB4_6;
	mul.wide.s32 	%rd8, %r46, 4;
	add.s64 	%rd9, %rd2, %rd8;
	ld.global.f32 	%f61, [%rd9];
$L__BB4_6:
	st.shared.f32 	[%r6], %f61;
	bar.sync 	0;
	ld.shared.v4.f32 	{%f12, %f13, %f14, %f15}, [%r7];
	ld.shared.f32 	%f16, [%r8];
	fma.rn.f32 	%f17, %f12, %f16, %f62;
	ld.shared.f32 	%f18, [%r8+64];
	fma.rn.f32 	%f19, %f13, %f18, %f17;
	ld.shared.f32 	%f20, [%r8+128];
	fma.rn.f32 	%f21, %f14, %f20, %f19;
	ld.shared.f32 	%f22, [%r8+192];
	fma.rn.f32 	%f23, %f15, %f22, %f21;
	ld.shared.v4.f32 	{%f24, %f25, %f26, %f27}, [%r7+16];
	ld.shared.f32 	%f28, [%r8+256];
	fma.rn.f32 	%f29, %f24, %f28, %f23;
	ld.shared.f32 	%f30, [%r8+320];
	fma.rn.f32 	%f31, %f25, %f30, %f29;
	ld.shared.f32 	%f32, [%r8+384];
	fma.rn.f32 	%f33, %f26, %f32, %f31;
	ld.shared.f32 	%f34, [%r8+448];
	fma.rn.f32 	%f35, %f27, %f34, %f33;
	ld.shared.v4.f32 	{%f36, %f37, %f38, %f39}, [%r7+32];
	ld.shared.f32 	%f40, [%r8+512];
	fma.rn.f32 	%f41, %f36, %f40, %f35;
	ld.shared.f32 	%f42, [%r8+576];
	fma.rn.f32 	%f43, %f37, %f42, %f41;
	ld.shared.f32 	%f44, [%r8+640];
	fma.rn.f32 	%f45, %f38, %f44, %f43;
	ld.shared.f32 	%f46, [%r8+704];
	fma.rn.f32 	%f47, %f39, %f46, %f45;
	ld.shared.v4.f32 	{%f48, %f49, %f50, %f51}, [%r7+48];
	ld.shared.f32 	%f52, [%r8+768];
	fma.rn.f32 	%f53, %f48, %f52, %f47;
	ld.shared.f32 	%f54, [%r8+832];
	fma.rn.f32 	%f55, %f49, %f54, %f53;
	ld.shared.f32 	%f56, [%r8+896];
	fma.rn.f32 	%f57, %f50, %f56, %f55;
	ld.shared.f32 	%f58, [%r8+960];
	fma.rn.f32 	%f62, %f51, %f58, %f57;
	bar.sync 	0;
	add.s32 	%r47, %r47, 1;
	setp.ne.s32 	%p8, %r47, 0;
	add.s32 	%r46, %r46, %r11;
	add.s32 	%r45, %r45, 16;
	add.s32 	%r44, %r44, 16;
	add.s32 	%r43, %r43, 16;
	@%p8 bra 	$L__BB4_2;
$L__BB4_7:
	setp.ge.s32 	%p9, %r2, %r25;
	setp.ge.s32 	%p10, %r4, %r23;
	or.pred  	%p11, %p9, %p10;
	@%p11 bra 	$L__BB4_9;
	mad.lo.s32 	%r42, %r25, %r4, %r2;
	cvta.to.global.u64 	%rd10, %rd6;
	mul.wide.s32 	%rd11, %r42, 4;
	add.s64 	%rd12, %rd10, %rd11;
	st.global.f32 	[%rd12], %f62;
$L__BB4_9:
	ret;

}


// ===== COMPILED SASS (sm_100) =====

	.target	sm_100

	.elftype	@"ET_EXEC"


//--------------------- .note.nv.tkinfo           --------------------------
	.section	.note.nv.tkinfo,"",@"SHT_NOTE"
	.sectionflags	@"SHF_NOTE_NV_TKINFO"
	.tkinfo
        /*0018*/ 	.word	0x00000002
        /*0030*/ 	.string	""
        /*0030*/ 	.string	"ptxas"
        /*0030*/ 	.string	"Cuda compilation tools, release 13.0, V13.0.88"
        /*0030*/ 	.string	"Build cuda_13.0.r13.0/compiler.36424714_0"
        /*0030*/ 	.string	"-arch sm_100 -m 64 "



//--------------------- .note.nv.cuinfo           --------------------------
	.section	.note.nv.cuinfo,"",@"SHT_NOTE"
	.sectionflags	@"SHF_NOTE_NV_CUINFO"
        /*0018*/ 	.short	0x0002
        /*001a*/ 	.short	0x0064
        /*001c*/ 	.short	0x0082
	.zero		2


//--------------------- .nv.info                  --------------------------
	.section	.nv.info,"",@"SHT_CUDA_INFO"
	.align	4


	//----- nvinfo : EIATTR_REGCOUNT
	.align		4
        /*0000*/ 	.byte	0x04, 0x2f
        /*0002*/ 	.short	(.L_1 - .L_0)
	.align		4
.L_0:
        /*0004*/ 	.word	index@(_Z19matrixMulKernelBasePfS_S_i)
        /*0008*/ 	.word	0x00000020


	//----- nvinfo : EIATTR_FRAME_SIZE
	.align		4
.L_1:
        /*000c*/ 	.byte	0x04, 0x11
        /*000e*/ 	.short	(.L_3 - .L_2)
	.align		4
.L_2:
        /*0010*/ 	.word	index@(_Z19matrixMulKernelBasePfS_S_i)
        /*0014*/ 	.word	0x00000000


	//----- nvinfo : EIATTR_REGCOUNT
	.align		4
.L_3:
        /*0018*/ 	.byte	0x04, 0x2f
        /*001a*/ 	.short	(.L_5 - .L_4)
	.align		4
.L_4:
        /*001c*/ 	.word	index@(_Z24matrixMulKernelFixSquarePfS_S_i)
        /*0020*/ 	.word	0x00000028


	//----- nvinfo : EIATTR_FRAME_SIZE
	.align		4
.L_5:
        /*0024*/ 	.byte	0x04, 0x11
        /*0026*/ 	.short	(.L_7 - .L_6)
	.align		4
.L_6:
        /*0028*/ 	.word	index@(_Z24matrixMulKernelFixSquarePfS_S_i)
        /*002c*/ 	.word	0x00000000


	//----- nvinfo : EIATTR_REGCOUNT
	.align		4
.L_7:
        /*0030*/ 	.byte	0x04, 0x2f
        /*0032*/ 	.short	(.L_9 - .L_8)
	.align		4
.L_8:
        /*0034*/ 	.word	index@(_Z28matrixMulKernelGenericSquarePfS_S_i)
        /*0038*/ 	.word	0x00000020


	//----- nvinfo : EIATTR_FRAME_SIZE
	.align		4
.L_9:
        /*003c*/ 	.byte	0x04, 0x11
        /*003e*/ 	.short	(.L_11 - .L_10)
	.align		4
.L_10:
        /*0040*/ 	.word	index@(_Z28matrixMulKernelGenericSquarePfS_S_i)
        /*0044*/ 	.word	0x00000000


	//----- nvinfo : EIATTR_REGCOUNT
	.align		4
.L_11:
        /*0048*/ 	.byte	0x04, 0x2f
        /*004a*/ 	.short	(.L_13 - .L_12)
	.align		4
.L_12:
        /*004c*/ 	.word	index@(_Z22matrixMulKernelGenericPfS_S_iii)
        /*0050*/ 	.word	0x00000020


	//----- nvinfo : EIATTR_FRAME_SIZE
	.align		4
.L_13:
        /*0054*/ 	.byte	0x04, 0x11
        /*0056*/ 	.short	(.L_15 - .L_14)
	.align		4
.L_14:
        /*0058*/ 	.word	index@(_Z22matrixMulKernelGenericPfS_S_iii)
        /*005c*/ 	.word	0x00000000


	//----- nvinfo : EIATTR_REGCOUNT
	.align		4
.L_15:
        /*0060*/ 	.byte	0x04, 0x2f
        /*0062*/ 	.short	(.L_17 - .L_16)
	.align		4
.L_16:
        /*0064*/ 	.word	index@(_Z22matrixMulKernelGenericPfS_S_iiiii)
        /*0068*/ 	.word	0x00000020


	//----- nvinfo : EIATTR_FRAME_SIZE
	.align		4
.L_17:
        /*006c*/ 	.byte	0x04, 0x11
        /*006e*/ 	.short	(.L_19 - .L_18)
	.align		4
.L_18:
        /*0070*/ 	.word	index@(_Z22matrixMulKernelGenericPfS_S_iiiii)
        /*0074*/ 	.word	0x00000000


	//----- nvinfo : EIATTR_MIN_STACK_SIZE
	.align		4
.L_19:
        /*0078*/ 	.byte	0x04, 0x12
        /*007a*/ 	.short	(.L_21 - .L_20)
	.align		4
.L_20:
        /*007c*/ 	.word	index@(_Z22matrixMulKernelGenericPfS_S_iiiii)
        /*0080*/ 	.word	0x00000000


	//----- nvinfo : EIATTR_MIN_STACK_SIZE
	.align		4
.L_21:
        /*0084*/ 	.byte	0x04, 0x12
        /*0086*/ 	.short	(.L_23 - .L_22)
	.align		4
.L_22:
        /*0088*/ 	.word	index@(_Z22matrixMulKernelGenericPfS_S_iii)
        /*008c*/ 	.word	0x00000000


	//----- nvinfo : EIATTR_MIN_STACK_SIZE
	.align		4
.L_23:
        /*0090*/ 	.byte	0x04, 0x12
        /*0092*/ 	.short	(.L_25 - .L_24)
	.align		4
.L_24:
        /*0094*/ 	.word	index@(_Z28matrixMulKernelGenericSquarePfS_S_i)
        /*0098*/ 	.word	0x00000000


	//----- nvinfo : EIATTR_MIN_STACK_SIZE
	.align		4
.L_25:
        /*009c*/ 	.byte	0x04, 0x12
        /*009e*/ 	.short	(.L_27 - .L_26)
	.align		4
.L_26:
        /*00a0*/ 	.word	index@(_Z24matrixMulKernelFixSquarePfS_S_i)
        /*00a4*/ 	.word	0x00000000


	//----- nvinfo : EIATTR_MIN_STACK_SIZE
	.align		4
.L_27:
        /*00a8*/ 	.byte	0x04, 0x12
        /*00aa*/ 	.short	(.L_29 - .L_28)
	.align		4
.L_28:
        /*00ac*/ 	.word	index@(_Z19matrixMulKernelBasePfS_S_i)
        /*00b0*/ 	.word	0x00000000
.L_29:


//--------------------- .nv.compat                --------------------------
	.section	.nv.compat,"",@"SHT_CUDA_COMPAT_INFO"
	.align	4
        /*0000*/ 	.byte	0x02, 0x09, 0x00, 0x00, 0x02, 0x02, 0x01, 0x00, 0x02, 0x05, 0x05, 0x00, 0x03, 0x07, 0x01, 0x01
        /*0010*/ 	.byte	0x02, 0x03, 0x00, 0x00, 0x02, 0x06, 0x01, 0x00, 0x04, 0x0b, 0x08, 0x00, 0x09, 0x00, 0x00, 0x00
        /*0020*/ 	.byte	0x00, 0x00, 0x00, 0x00


//--------------------- .nv.info._Z22matrixMulKernelGenericPfS_S_iiiii --------------------------
	.section	.nv.info._Z22matrixMulKernelGenericPfS_S_iiiii,"",@"SHT_CUDA_INFO"
	.sectionflags	@""
	.align	4


	//----- nvinfo : EIATTR_CUDA_API_VERSION
	.align		4
        /*0000*/ 	.byte	0x04, 0x37
        /*0002*/ 	.short	(.L_31 - .L_30)
.L_30:
        /*0004*/ 	.word	0x00000082


	//----- nvinfo : EIATTR_KPARAM_INFO
	.align		4
.L_31:
        /*0008*/ 	.byte	0x04, 0x17
        /*000a*/ 	.short	(.L_33 - .L_32)
.L_32:
        /*000c*/ 	.word	0x00000000
        /*0010*/ 	.short	0x0007
        /*0012*/ 	.short	0x0028
        /*0014*/ 	.byte	0x00, 0xf0, 0x11, 0x00


	//----- nvinfo : EIATTR_KPARAM_INFO
	.align		4
.L_33:
        /*0018*/ 	.byte	0x04, 0x17
        /*001a*/ 	.short	(.L_35 - .L_34)
.L_34:
        /*001c*/ 	.word	0x00000000
        /*0020*/ 	.short	0x0006
        /*0022*/ 	.short	0x0024
        /*0024*/ 	.byte	0x00, 0xf0, 0x11, 0x00


	//----- nvinfo : EIATTR_KPARAM_INFO
	.align		4
.L_35:
        /*0028*/ 	.byte	0x04, 0x17
        /*002a*/ 	.short	(.L_37 - .L_36)
.L_36:
        /*002c*/ 	.word	0x00000000
        /*0030*/ 	.short	0x0005
        /*0032*/ 	.short	0x0020
        /*0034*/ 	.byte	0x00, 0xf0, 0x11, 0x00


	//----- nvinfo : EIATTR_KPARAM_INFO
	.align		4
.L_37:
        /*0038*/ 	.byte	0x04, 0x17
        /*003a*/ 	.short	(.L_39 - .L_38)
.L_38:
        /*003c*/ 	.word	0x00000000
        /*0040*/ 	.short	0x0004
        /*0042*/ 	.short	0x001c
        /*0044*/ 	.byte	0x00, 0xf0, 0x11, 0x00


	//----- nvinfo : EIATTR_KPARAM_INFO
	.align		4
.L_39:
        /*0048*/ 	.byte	0x04, 0x17
        /*004a*/ 	.short	(.L_41 - .L_40)
.L_40:
        /*004c*/ 	.word	0x00000000
        /*0050*/ 	.short	0x0003
        /*0052*/ 	.short	0x0018
        /*0054*/ 	.byte	0x00, 0xf0, 0x11, 0x00


	//----- nvinfo : EIATTR_KPARAM_INFO
	.align		4
.L_41:
        /*0058*/ 	.byte	0x04, 0x17
        /*005a*/ 	.short	(.L_43 - .L_42)
.L_42:
        /*005c*/ 	.word	0x00000000
        /*0060*/ 	.short	0x0002
        /*0062*/ 	.short	0x0010
        /*0064*/ 	.byte	0x00, 0xf5, 0x21, 0x00


	//----- nvinfo : EIATTR_KPARAM_INFO
	.align		4
.L_43:
        /*0068*/ 	.byte	0x04, 0x17
        /*006a*/ 	.short	(.L_45 - .L_44)
.L_44:
        /*006c*/ 	.word	0x00000000
        /*0070*/ 	.short	0x0001
        /*0072*/ 	.short	0x0008
        /*0074*/ 	.byte	0x00, 0xf5, 0x21, 0x00


	//----- nvinfo : EIATTR_KPARAM_INFO
	.align		4
.L_45:
        /*0078*/ 	.byte	0x04, 0x17
        /*007a*/ 	.short	(.L_47 - .L_46)
.L_46:
        /*007c*/ 	.word	0x00000000
        /*0080*/ 	.short	0x0000
        /*0082*/ 	.short	0x0000
        /*0084*/ 	.byte	0x00, 0xf5, 0x21, 0x00


	//----- nvinfo : EIATTR_SPARSE_MMA_MASK
	.align		4
.L_47:
        /*0088*/ 	.byte	0x03, 0x50
        /*008a*/ 	.short	0x0000


	//----- nvinfo : EIATTR_MAXREG_COUNT
	.align		4
        /*008c*/ 	.byte	0x03, 0x1b
        /*008e*/ 	.short	0x00ff


	//----- nvinfo : EIATTR_NUM_BARRIERS
	.align		4
        /*0090*/ 	.byte	0x02, 0x4c
        /*0092*/ 	.byte	0x01
	.zero		1


	//----- nvinfo : EIATTR_MERCURY_ISA_VERSION
	.align		4
        /*0094*/ 	.byte	0x03, 0x5f
        /*0096*/ 	.short	0x0101


	//----- nvinfo : EIATTR_VRC_CTA_INIT_COUNT
	.align		4
        /*0098*/ 	.byte	0x02, 0x4a
	.zero		1
	.zero		1


	//----- nvinfo : EIATTR_EXIT_INSTR_OFFSETS
	.align		4
        /*009c*/ 	.byte	0x04, 0x1c
        /*009e*/ 	.short	(.L_49 - .L_48)


	//   ....[0]....
.L_48:
        /*00a0*/ 	.word	0x00000600


	//   ....[1]....
        /*00a4*/ 	.word	0x00000650


	//----- nvinfo : EIATTR_CBANK_PARAM_SIZE
	.align		4
.L_49:
        /*00a8*/ 	.byte	0x03, 0x19
        /*00aa*/ 	.short	0x002c


	//----- nvinfo : EIATTR_PARAM_CBANK
	.align		4
        /*00ac*/ 	.byte	0x04, 0x0a
        /*00ae*/ 	.short	(.L_51 - .L_50)
	.align		4
.L_50:
        /*00b0*/ 	.word	index@(.nv.constant0._Z22matrixMulKernelGenericPfS_S_iiiii)
        /*00b4*/ 	.short	0x0380
        /*00b6*/ 	.short	0x002c


	//----- nvinfo : EIATTR_SW_WAR
	.align		4
.L_51:
        /*00b8*/ 	.byte	0x04, 0x36
        /*00ba*/ 	.short	(.L_53 - .L_52)
.L_52:
        /*00bc*/ 	.word	0x00000008
.L_53:


//--------------------- .nv.info._Z22matrixMulKernelGenericPfS_S_iii --------------------------
	.section	.nv.info._Z22matrixMulKernelGenericPfS_S_iii,"",@"SHT_CUDA_INFO"
	.sectionflags	@""
	.align	4


	//----- nvinfo : EIATTR_CUDA_API_VERSION
	.align		4
        /*0000*/ 	.byte	0x04, 0x37
        /*0002*/ 	.short	(.L_55 - .L_54)
.L_54:
        /*0004*/ 	.word	0x00000082


	//----- nvinfo : EIATTR_KPARAM_INFO
	.align		4
.L_55:
        /*0008*/ 	.byte	0x04, 0x17
        /*000a*/ 	.short	(.L_57 - .L_56)
.L_56:
        /*000c*/ 	.word	0x00000000
        /*0010*/ 	.short	0x0005
        /*0012*/ 	.short	0x0020
        /*0014*/ 	.byte	0x00, 0xf0, 0x11, 0x00


	//----- nvinfo : EIATTR_KPARAM_INFO
	.align		4
.L_57:
        /*0018*/ 	.byte	0x04, 0x17
        /*001a*/ 	.short	(.L_59 - .L_58)
.L_58:
        /*001c*/ 	.word	0x00000000
        /*0020*/ 	.short	0x0004
        /*0022*/ 	.short	0x001c
        /*0024*/ 	.byte	0x00, 0xf0, 0x11, 0x00


	//----- nvinfo : EIATTR_KPARAM_INFO
	.align		4
.L_59:
        /*0028*/ 	.byte	0x04, 0x17
        /*002a*/ 	.short	(.L_61 - .L_60)
.L_60:
        /*002c*/ 	.word	0x00000000
        /*0030*/ 	.short	0x0003
        /*0032*/ 	.short	0x0018
        /*0034*/ 	.byte	0x00, 0xf0, 0x11, 0x00


	//----- nvinfo : EIATTR_KPARAM_INFO
	.align		4
.L_61:
        /*0038*/ 	.byte	0x04, 0x17
        /*003a*/ 	.short	(.L_63 - .L_62)
.L_62:
        /*003c*/ 	.word	0x00000000
        /*0040*/ 	.short	0x0002
        /*0042*/ 	.short	0x0010
        /*0044*/ 	.byte	0x00, 0xf5, 0x21, 0x00


	//----- nvinfo : EIATTR_KPARAM_INFO
	.align		4
.L_63:
        /*0048*/ 	.byte	0x04, 0x17
        /*004a*/ 	.short	(.L_65 - .L_64)
.L_64:
        /*004c*/ 	.word	0x00000000
        /*0050*/ 	.short	0x0001
        /*0052*/ 	.short	0x0008
        /*0054*/ 	.byte	0x00, 0xf5, 0x21, 0x00


	//----- nvinfo : EIATTR_KPARAM_INFO
	.align		4
.L_65:
        /*0058*/ 	.byte	0x04, 0x17
        /*005a*/ 	.short	(.L_67 - .L_66)
.L_66:
        /*005c*/ 	.word	0x00000000
        /*0060*/ 	.short	0x0000
        /*0062*/ 	.short	0x0000
        /*0064*/ 	.byte	0x00, 0xf5, 0x21, 0x00


	//----- nvinfo : EIATTR_SPARSE_MMA_MASK
	.align		4
.L_67:
        /*0068*/ 	.byte	0x03, 0x50
        /*006a*/ 	.short	0x0000


	//----- nvinfo : EIATTR_MAXREG_COUNT
	.align		4
        /*006c*/ 	.byte	0x03, 0x1b
        /*006e*/ 	.short	0x00ff


	//----- nvinfo : EIATTR_NUM_BARRIERS
	.align		4
        /*0070*/ 	.byte	0x02, 0x4c
        /*0072*/ 	.byte	0x01
	.zero		1


	//----- nvinfo : EIATTR_MERCURY_ISA_VERSION
	.align		4
        /*0074*/ 	.byte	0x03, 0x5f
        /*0076*/ 	.short	0x0101


	//----- nvinfo : EIATTR_VRC_CTA_INIT_COUNT
	.align		4
        /*0078*/ 	.byte	0x02, 0x4a
	.zero		1
	.zero		1


	//----- nvinfo : EIATTR_EXIT_INSTR_OFFSETS
	.align		4
        /*007c*/ 	.byte	0x04, 0x1c
        /*007e*/ 	.short	(.L_69 - .L_68)


	//   ....[0]....
.L_68:
        /*0080*/ 	.word	0x00000610


	//   ....[1]....
        /*0084*/ 	.word	0x00000660


	//----- nvinfo : EIATTR_CBANK_PARAM_SIZE
	.align		4
.L_69:
        /*0088*/ 	.byte	0x03, 0x19
        /*008a*/ 	.short	0x0024


	//----- nvinfo : EIATTR_PARAM_CBANK
	.align		4
        /*008c*/ 	.byte	0x04, 0x0a
        /*008e*/ 	.short	(.L_71 - .L_70)
	.align		4
.L_70:
        /*0090*/ 	.word	index@(.nv.constant0._Z22matrixMulKernelGenericPfS_S_iii)
        /*0094*/ 	.short	0x0380
        /*0096*/ 	.short	0x0024


	//----- nvinfo : EIATTR_SW_WAR
	.align		4
.L_71:
        /*0098*/ 	.byte	0x04, 0x36
        /*009a*/ 	.short	(.L_73 - .L_72)
.L_72:
        /*009c*/ 	.word	0x00000008
.L_73:


//--------------------- .nv.info._Z28matrixMulKernelGenericSquarePfS_S_i --------------------------
	.section	.nv.info._Z28matrixMulKernelGenericSquarePfS_S_i,"",@"SHT_CUDA_INFO"
	.sectionflags	@""
	.align	4


	//----- nvinfo : EIATTR_CUDA_API_VERSION
	.align		4
        /*0000*/ 	.byte	0x04, 0x37
        /*0002*/ 	.short	(.L_75 - .L_74)
.L_74:
        /*0004*/ 	.word	0x00000082


	//----- nvinfo : EIATTR_KPARAM_INFO
	.align		4
.L_75:
        /*0008*/ 	.byte	0x04, 0x17
        /*000a*/ 	.short	(.L_77 - .L_76)
.L_76:
        /*000c*/ 	.word	0x00000000
        /*0010*/ 	.short	0x0003
        /*0012*/ 	.short	0x0018
        /*0014*/ 	.byte	0x00, 0xf0, 0x11, 0x00


	//----- nvinfo : EIATTR_KPARAM_INFO
	.align		4
.L_77:
        /*0018*/ 	.byte	0x04, 0x17
        /*001a*/ 	.short	(.L_79 - .L_78)
.L_78:
        /*001c*/ 	.word	0x00000000
        /*0020*/ 	.short	0x0002
        /*0022*/ 	.short	0x0010
        /*0024*/ 	.byte	0x00, 0xf5, 0x21, 0x00


	//----- nvinfo : EIATTR_KPARAM_INFO
	.align		4
.L_79:
        /*0028*/ 	.byte	0x04, 0x17
        /*002a*/ 	.short	(.L_81 - .L_80)
.L_80:
        /*002c*/ 	.word	0x00000000
        /*0030*/ 	.short	0x0001
        /*0032*/ 	.short	0x0008
        /*0034*/ 	.byte	0x00, 0xf5, 0x21, 0x00


	//----- nvinfo : EIATTR_KPARAM_INFO
	.align		4
.L_81:
        /*0038*/ 	.byte	0x04, 0x17
        /*003a*/ 	.short	(.L_83 - .L_82)
.L_82:
        /*003c*/ 	.word	0x00000000
        /*0040*/ 	.short	0x0000
        /*0042*/ 	.short	0x0000
        /*0044*/ 	.byte	0x00, 0xf5, 0x21, 0x00


	//----- nvinfo : EIATTR_SPARSE_MMA_MASK
	.align		4
.L_83:
        /*0048*/ 	.byte	0x03, 0x50
        /*004a*/ 	.short	0x0000


	//----- nvinfo : EIATTR_MAXREG_COUNT
	.align		4
        /*004c*/ 	.byte	0x03, 0x1b
        /*004e*/ 	.short	0x00ff


	//----- nvinfo : EIATTR_NUM_BARRIERS
	.align		4
        /*0050*/ 	.byte	0x02, 0x4c
        /*0052*/ 	.byte	0x01
	.zero		1


	//----- nvinfo : EIATTR_MERCURY_ISA_VERSION
	.align		4
        /*0054*/ 	.byte	0x03, 0x5f
        /*0056*/ 	.short	0x0101


	//----- nvinfo : EIATTR_VRC_CTA_INIT_COUNT
	.align		4
        /*0058*/ 	.byte	0x02, 0x4a
	.zero		1
	.zero		1


	//----- nvinfo : EIATTR_EXIT_INSTR_OFFSETS
	.align		4
        /*005c*/ 	.byte	0x04, 0x1c
        /*005e*/ 	.short	(.L_85 - .L_84)


	//   ....[0]....
.L_84:
        /*0060*/ 	.word	0x000005e0


	//   ....[1]....
        /*0064*/ 	.word	0x00000630


	//----- nvinfo : EIATTR_CBANK_PARAM_SIZE
	.align		4
.L_85:
        /*0068*/ 	.byte	0x03, 0x19
        /*006a*/ 	.short	0x001c


	//----- nvinfo : EIATTR_PARAM_CBANK
	.align		4
        /*006c*/ 	.byte	0x04, 0x0a
        /*006e*/ 	.short	(.L_87 - .L_86)
	.align		4
.L_86:
        /*0070*/ 	.word	index@(.nv.constant0._Z28matrixMulKernelGenericSquarePfS_S_i)
        /*0074*/ 	.short	0x0380
        /*0076*/ 	.short	0x001c


	//----- nvinfo : EIATTR_SW_WAR
	.align		4
.L_87:
        /*0078*/ 	.byte	0x04, 0x36
        /*007a*/ 	.short	(.L_89 - .L_88)
.L_88:
        /*007c*/ 	.word	0x00000008
.L_89:


//--------------------- .nv.info._Z24matrixMulKernelFixSquarePfS_S_i --------------------------
	.section	.nv.info._Z24matrixMulKernelFixSquarePfS_S_i,"",@"SHT_CUDA_INFO"
	.sectionflags	@""
	.align	4


	//----- nvinfo : EIATTR_CUDA_API_VERSION
	.align		4
        /*0000*/ 	.byte	0x04, 0x37
        /*0002*/ 	.short	(.L_91 - .L_90)
.L_90:
        /*0004*/ 	.word	0x00000082


	//----- nvinfo : EIATTR_KPARAM_INFO
	.align		4
.L_91:
        /*0008*/ 	.byte	0x04, 0x17
        /*000a*/ 	.short	(.L_93 - .L_92)
.L_92:
        /*000c*/ 	.word	0x00000000
        /*0010*/ 	.short	0x0003
        /*0012*/ 	.short	0x0018
        /*0014*/ 	.byte	0x00, 0xf0, 0x11, 0x00


	//----- nvinfo : EIATTR_KPARAM_INFO
	.align		4
.L_93:
        /*0018*/ 	.byte	0x04, 0x17
        /*001a*/ 	.short	(.L_95 - .L_94)
.L_94:
        /*001c*/ 	.word	0x00000000
        /*0020*/ 	.short	0x0002
        /*0022*/ 	.short	0x0010
        /*0024*/ 	.byte	0x00, 0xf5, 0x21, 0x00


	//----- nvinfo : EIATTR_KPARAM_INFO
	.align		4
.L_95:
        /*0028*/ 	.byte	0x04, 0x17
        /*002a*/ 	.short	(.L_97 - .L_96)
.L_96:
        /*002c*/ 	.word	0x00000000
        /*0030*/ 	.short	0x0001
        /*0032*/ 	.short	0x0008
        /*0034*/ 	.byte	0x00, 0xf5, 0x21, 0x00


	//----- nvinfo : EIATTR_KPARAM_INFO
	.align		4
.L_97:
        /*0038*/ 	.byte	0x04, 0x17
        /*003a*/ 	.short	(.L_99 - .L_98)
.L_98:
        /*003c*/ 	.word	0x00000000
        /*0040*/ 	.short	0x0000
        /*0042*/ 	.short	0x0000
        /*0044*/ 	.byte	0x00, 0xf5, 0x21, 0x00


	//----- nvinfo : EIATTR_SPARSE_MMA_MASK
	.align		4
.L_99:
        /*0048*/ 	.byte	0x03, 0x50
        /*004a*/ 	.short	0x0000


	//----- nvinfo : EIATTR_MAXREG_COUNT
	.align		4
        /*004c*/ 	.byte	0x03, 0x1b
        /*004e*/ 	.short	0x00ff


	//----- nvinfo : EIATTR_NUM_BARRIERS
	.align		4
        /*0050*/ 	.byte	0x02, 0x4c
        /*0052*/ 	.byte	0x01
	.zero		1


	//----- nvinfo : EIATTR_MERCURY_ISA_VERSION
	.align		4
        /*0054*/ 	.byte	0x03, 0x5f
        /*0056*/ 	.short	0x0101


	//----- nvinfo : EIATTR_VRC_CTA_INIT_COUNT
	.align		4
        /*0058*/ 	.byte	0x02, 0x4a
	.zero		1
	.zero		1


	//----- nvinfo : EIATTR_EXIT_INSTR_OFFSETS
	.align		4
        /*005c*/ 	.byte	0x04, 0x1c
        /*005e*/ 	.short	(.L_101 - .L_100)


	//   ....[0]....
.L_100:
        /*0060*/ 	.word	0x00001870


	//----- nvinfo : EIATTR_CBANK_PARAM_SIZE
	.align		4
.L_101:
        /*0064*/ 	.byte	0x03, 0x19
        /*0066*/ 	.short	0x001c


	//----- nvinfo : EIATTR_PARAM_CBANK
	.align		4
        /*0068*/ 	.byte	0x04, 0x0a
        /*006a*/ 	.short	(.L_103 - .L_102)
	.align		4
.L_102:
        /*006c*/ 	.word	index@(.nv.constant0._Z24matrixMulKernelFixSquarePfS_S_i)
        /*0070*/ 	.short	0x0380
        /*0072*/ 	.short	0x001c


	//----- nvinfo : EIATTR_SW_WAR
	.align		4
.L_103:
        /*0074*/ 	.byte	0x04, 0x36
        /*0076*/ 	.short	(.L_105 - .L_104)
.L_104:
        /*0078*/ 	.word	0x00000008
.L_105:


//--------------------- .nv.info._Z19matrixMulKernelBasePfS_S_i --------------------------
	.section	.nv.info._Z19matrixMulKernelBasePfS_S_i,"",@"SHT_CUDA_INFO"
	.sectionflags	@""
	.align	4


	//----- nvinfo : EIATTR_CUDA_API_VERSION
	.align		4
        /*0000*/ 	.byte	0x04, 0x37
        /*0002*/ 	.short	(.L_107 - .L_106)
.L_106:
        /*0004*/ 	.word	0x00000082


	//----- nvinfo : EIATTR_KPARAM_INFO
	.align		4
.L_107:
        /*0008*/ 	.byte	0x04, 0x17
        /*000a*/ 	.short	(.L_109 - .L_108)
.L_108:
        /*000c*/ 	.word	0x00000000
        /*0010*/ 	.short	0x0003
        /*0012*/ 	.short	0x0018
        /*0014*/ 	.byte	0x00, 0xf0, 0x11, 0x00


	//----- nvinfo : EIATTR_KPARAM_INFO
	.align		4
.L_109:
        /*0018*/ 	.byte	0x04, 0x17
        /*001a*/ 	.short	(.L_111 - .L_110)
.L_110:
        /*001c*/ 	.word	0x00000000
        /*0020*/ 	.short	0x0002
        /*0022*/ 	.short	0x0010
        /*0024*/ 	.byte	0x00, 0xf5, 0x21, 0x00


	//----- nvinfo : EIATTR_KPARAM_INFO
	.align		4
.L_111:
        /*0028*/ 	.byte	0x04, 0x17
        /*002a*/ 	.short	(.L_113 - .L_112)
.L_112:
        /*002c*/ 	.word	0x00000000
        /*0030*/ 	.short	0x0001
        /*0032*/ 	.short	0x0008
        /*0034*/ 	.byte	0x00, 0xf5, 0x21, 0x00


	//----- nvinfo : EIATTR_KPARAM_INFO
	.align		4
.L_113:
        /*0038*/ 	.byte	0x04, 0x17
        /*003a*/ 	.short	(.L_115 - .L_114)
.L_114:
        /*003c*/ 	.word	0x00000000
        /*0040*/ 	.short	0x0000
        /*0042*/ 	.short	0x0000
        /*0044*/ 	.byte	0x00, 0xf5, 0x21, 0x00


	//----- nvinfo : EIATTR_SPARSE_MMA_MASK
	.align		4
.L_115:
        /*0048*/ 	.byte	0x03, 0x50
        /*004a*/ 	.short	0x0000


	//----- nvinfo : EIATTR_MAXREG_COUNT
	.align		4
        /*004c*/ 	.byte	0x03, 0x1b
        /*004e*/ 	.short	0x00ff


	//----- nvinfo : EIATTR_MERCURY_ISA_VERSION
	.align		4
        /*0050*/ 	.byte	0x03, 0x5f
        /*0052*/ 	.short	0x0101


	//----- nvinfo : EIATTR_VRC_CTA_INIT_COUNT
	.align		4
        /*0054*/ 	.byte	0x02, 0x4a
	.zero		1
	.zero		1


	//----- nvinfo : EIATTR_EXIT_INSTR_OFFSETS
	.align		4
        /*0058*/ 	.byte	0x04, 0x1c
        /*005a*/ 	.short	(.L_117 - .L_116)


	//   ....[0]....
.L_116:
        /*005c*/ 	.word	0x000000c0


	//   ....[1]....
        /*0060*/ 	.word	0x00000ab0


	//----- nvinfo : EIATTR_CBANK_PARAM_SIZE
	.align		4
.L_117:
        /*0064*/ 	.byte	0x03, 0x19
        /*0066*/ 	.short	0x001c


	//----- nvinfo : EIATTR_PARAM_CBANK
	.align		4
        /*0068*/ 	.byte	0x04, 0x0a
        /*006a*/ 	.short	(.L_119 - .L_118)
	.align		4
.L_118:
        /*006c*/ 	.word	index@(.nv.constant0._Z19matrixMulKernelBasePfS_S_i)
        /*0070*/ 	.short	0x0380
        /*0072*/ 	.short	0x001c


	//----- nvinfo : EIATTR_SW_WAR
	.align		4
.L_119:
        /*0074*/ 	.byte	0x04, 0x36
        /*0076*/ 	.short	(.L_121 - .L_120)
.L_120:
        /*0078*/ 	.word	0x00000008
.L_121:


//--------------------- .nv.callgraph             --------------------------
	.section	.nv.callgraph,"",@"SHT_CUDA_CALLGRAPH"
	.align	4
	.sectionentsize	8
	.align		4
        /*0000*/ 	.word	0x00000000
	.align		4
        /*0004*/ 	.word	0xffffffff
	.align		4
        /*0008*/ 	.word	0x00000000
	.align		4
        /*000c*/ 	.word	0xfffffffe
	.align		4
        /*0010*/ 	.word	0x00000000
	.align		4
        /*0014*/ 	.word	0xfffffffd
	.align		4
        /*0018*/ 	.word	0x00000000
	.align		4
        /*001c*/ 	.word	0xfffffffc


//--------------------- .text._Z22matrixMulKernelGenericPfS_S_iiiii --------------------------
	.section	.text._Z22matrixMulKernelGenericPfS_S_iiiii,"ax",@progbits
	.align	128
        .global         _Z22matrixMulKernelGenericPfS_S_iiiii
        .type           _Z22matrixMulKernelGenericPfS_S_iiiii,@function
        .size           _Z22matrixMulKernelGenericPfS_S_iiiii,(.L_x_20 - _Z22matrixMulKernelGenericPfS_S_iiiii)
        .other          _Z22matrixMulKernelGenericPfS_S_iiiii,@"STO_CUDA_ENTRY STV_DEFAULT"
_Z22matrixMulKernelGenericPfS_S_iiiii:
.text._Z22matrixMulKernelGenericPfS_S_iiiii:
[----:B------:R-:W-:Y:S01]  /*0000*/  LDC R1, c[0x0][0x37c] ;  /* 0x0000df00ff017b82 */ /* 0x000fe20000000800 */
[----:B------:R-:W0:Y:S01]  /*0010*/  S2R R19, SR_TID.X ;  /* 0x0000000000137919 */ /* 0x000e220000002100 */
[----:B------:R-:W1:Y:S06]  /*0020*/  LDCU UR7, c[0x0][0x39c] ;  /* 0x00007380ff0777ac */ /* 0x000e6c0008000800 */
[----:B------:R-:W0:Y:S01]  /*0030*/  LDC R13, c[0x0][0x360] ;  /* 0x0000d800ff0d7b82 */ /* 0x000e220000000800 */
[----:B------:R-:W-:Y:S01]  /*0040*/  HFMA2 R23, -RZ, RZ, 0, 0 ;  /* 0x00000000ff177431 */ /* 0x000fe200000001ff */
[----:B------:R-:W2:Y:S01]  /*0050*/  S2R R0, SR_TID.Y ;  /* 0x0000000000007919 */ /* 0x000ea20000002200 */
[----:B------:R-:W3:Y:S05]  /*0060*/  LDCU.64 UR8, c[0x0][0x358] ;  /* 0x00006b00ff0877ac */ /* 0x000eea0008000a00 */
[----:B------:R-:W0:Y:S08]  /*0070*/  S2UR UR4, SR_CTAID.X ;  /* 0x00000000000479c3 */ /* 0x000e300000002500 */
[----:B------:R-:W2:Y:S01]  /*0080*/  S2UR UR5, SR_CTAID.Y ;  /* 0x00000000000579c3 */ /* 0x000ea20000002600 */
[----:B-1----:R-:W-:-:S07]  /*0090*/  UISETP.GE.AND UP0, UPT, UR7, 0x10, UPT ;  /* 0x000000100700788c */ /* 0x002fce000bf06270 */
[----:B------:R-:W2:Y:S01]  /*00a0*/  LDC R12, c[0x0][0x364] ;  /* 0x0000d900ff0c7b82 */ /* 0x000ea20000000800 */
[----:B0-----:R-:W-:Y:S02]  /*00b0*/  IMAD R13, R13, UR4, R19 ;  /* 0x000000040d0d7c24 */ /* 0x001fe4000f8e0213 */
[----:B--2---:R-:W-:Y:S01]  /*00c0*/  IMAD R12, R12, UR5, R0 ;  /* 0x000000050c0c7c24 */ /* 0x004fe2000f8e0200 */
[----:B---3--:R-:W-:Y:S06]  /*00d0*/  BRA.U !UP0, `(.L_x_0) ;  /* 0x0000000508387547 */ /* 0x008fec000b800000 */
[----:B------:R-:W0:Y:S01]  /*00e0*/  S2UR UR6, SR_CgaCtaId ;  /* 0x00000000000679c3 */ /* 0x000e220000008800 */
[----:B------:R-:W1:Y:S01]  /*00f0*/  LDCU.64 UR10, c[0x0][0x3a0] ;  /* 0x00007400ff0a77ac */ /* 0x000e620008000a00 */
[----:B------:R-:W-:Y:S01]  /*0100*/  LEA R18, R0, R19, 0x4 ;  /* 0x0000001300127211 */ /* 0x000fe200078e20ff */
[----:B------:R-:W-:Y:S01]  /*0110*/  IMAD R17, R12, UR7, R19 ;  /* 0x000000070c117c24 */ /* 0x000fe2000f8e0213 */
[----:B------:R-:W-:Y:S01]  /*0120*/  MOV R23, RZ ;  /* 0x000000ff00177202 */ /* 0x000fe20000000f00 */
[----:B------:R-:W2:Y:S03]  /*0130*/  LDCU UR12, c[0x0][0x398] ;  /* 0x00007300ff0c77ac */ /* 0x000ea60008000800 */
[----:B------:R-:W3:Y:S01]  /*0140*/  LDC R14, c[0x0][0x3a0] ;  /* 0x0000e800ff0e7b82 */ /* 0x000ee20000000800 */
[----:B------:R-:W-:Y:S01]  /*0150*/  UMOV UR4, 0x400 ;  /* 0x0000040000047882 */ /* 0x000fe20000000000 */
[----:B------:R-:W-:Y:S01]  /*0160*/  USHF.R.S32.HI UR5, URZ, 0x1f, UR7 ;  /* 0x0000001fff057899 */ /* 0x000fe20008011407 */
[----:B------:R-:W4:Y:S05]  /*0170*/  LDCU UR13, c[0x0][0x39c] ;  /* 0x00007380ff0d77ac */ /* 0x000f2a0008000800 */
[----:B------:R-:W3:Y:S01]  /*0180*/  LDC.64 R2, c[0x0][0x380] ;  /* 0x0000e000ff027b82 */ /* 0x000ee20000000a00 */
[----:B------:R-:W-:Y:S01]  /*0190*/  ULEA.HI UR5, UR5, UR7, URZ, 0x4 ;  /* 0x0000000705057291 */ /* 0x000fe2000f8f20ff */
[----:B-1----:R-:W-:-:S03]  /*01a0*/  IMAD R15, R0, UR10, R13 ;  /* 0x0000000a000f7c24 */ /* 0x002fc6000f8e020d */
[----:B------:R-:W-:Y:S01]  /*01b0*/  USHF.R.S32.HI UR5, URZ, 0x4, UR5 ;  /* 0x00000004ff057899 */ /* 0x000fe20008011405 */
[----:B--2---:R-:W-:Y:S01]  /*01c0*/  ISETP.GE.AND P1, PT, R12, UR12, PT ;  /* 0x0000000c0c007c0c */ /* 0x004fe2000bf26270 */
[----:B0-----:R-:W-:Y:S02]  /*01d0*/  ULEA UR4, UR6, UR4, 0x18 ;  /* 0x0000000406047291 */ /* 0x001fe4000f8ec0ff */
[----:B------:R-:W-:Y:S02]  /*01e0*/  UIADD3 UR5, UPT, UPT, -UR5, URZ, URZ ;  /* 0x000000ff05057290 */ /* 0x000fe4000fffe1ff */
[----:B------:R-:W-:Y:S02]  /*01f0*/  UIADD3 UR6, UPT, UPT, UR4, UR11, URZ ;  /* 0x0000000b04067290 */ /* 0x000fe4000fffe0ff */
[----:B------:R-:W-:Y:S02]  /*0200*/  LEA R18, R18, UR4, 0x2 ;  /* 0x0000000412127c11 */ /* 0x000fe4000f8e10ff */
[----:B------:R-:W-:-:S02]  /*0210*/  LEA R20, R0, UR4, 0x6 ;  /* 0x0000000400147c11 */ /* 0x000fc4000f8e30ff */
[----:B----4-:R-:W-:-:S07]  /*0220*/  LEA R16, R19, UR6, 0x2 ;  /* 0x0000000613107c11 */ /* 0x010fce000f8e10ff */
.L_x_1:
[----:B------:R-:W-:Y:S01]  /*0230*/  ISETP.GE.AND P0, PT, R0, UR13, PT ;  /* 0x0000000d00007c0c */ /* 0x000fe2000bf06270 */
[----:B------:R-:W-:Y:S01]  /*0240*/  HFMA2 R26, -RZ, RZ, 0, 0 ;  /* 0x00000000ff1a7431 */ /* 0x000fe200000001ff */
[----:B------:R-:W-:Y:S01]  /*0250*/  ISETP.GE.OR P2, PT, R19, UR13, P1 ;  /* 0x0000000d13007c0c */ /* 0x000fe20008f46670 */
[----:B---3--:R-:W-:Y:S01]  /*0260*/  IMAD.WIDE R4, R17, 0x4, R2 ;  /* 0x0000000411047825 */ /* 0x008fe200078e0202 */
[----:B------:R-:W-:Y:S02]  /*0270*/  ISETP.GE.OR P0, PT, R13, R14, P0 ;  /* 0x0000000e0d00720c */ /* 0x000fe40000706670 */
[----:B------:R-:W-:-:S09]  /*0280*/  MOV R29, RZ ;  /* 0x000000ff001d7202 */ /* 0x000fd20000000f00 */
[----:B------:R-:W2:Y:S02]  /*0290*/  @!P2 LDG.E R29, desc[UR8][R4.64] ;  /* 0x00000008041da981 */ /* 0x000ea4000c1e1900 */
[----:B------:R-:W0:Y:S02]  /*02a0*/  @!P0 LDC.64 R6, c[0x0][0x388] ;  /* 0x0000e200ff068b82 */ /* 0x000e240000000a00 */
[----:B0-----:R-:W-:-:S05]  /*02b0*/  @!P0 IMAD.WIDE R24, R15, 0x4, R6 ;  /* 0x000000040f188825 */ /* 0x001fca00078e0206 */
[----:B------:R-:W3:Y:S01]  /*02c0*/  @!P0 LDG.E R26, desc[UR8][R24.64] ;  /* 0x00000008181a8981 */ /* 0x000ee2000c1e1900 */
[----:B------:R-:W-:-:S04]  /*02d0*/  UIADD3 UR5, UPT, UPT, UR5, 0x1, URZ ;  /* 0x0000000105057890 */ /* 0x000fc8000fffe0ff */
[----:B------:R-:W-:Y:S01]  /*02e0*/  UISETP.NE.AND UP0, UPT, UR5, URZ, UPT ;  /* 0x000000ff0500728c */ /* 0x000fe2000bf05270 */
[----:B------:R-:W-:Y:S02]  /*02f0*/  IADD3 R0, PT, PT, R0, 0x10, RZ ;  /* 0x0000001000007810 */ /* 0x000fe40007ffe0ff */
[----:B------:R-:W-:Y:S02]  /*0300*/  IADD3 R17, PT, PT, R17, 0x10, RZ ;  /* 0x0000001011117810 */ /* 0x000fe40007ffe0ff */
[----:B------:R-:W-:Y:S02]  /*0310*/  IADD3 R19, PT, PT, R19, 0x10, RZ ;  /* 0x0000001013137810 */ /* 0x000fe40007ffe0ff */
[----:B------:R-:W-:Y:S01]  /*0320*/  LEA R15, R14, R15, 0x4 ;  /* 0x0000000f0e0f7211 */ /* 0x000fe200078e20ff */
[----:B--2---:R-:W-:Y:S04]  /*0330*/  STS [R18], R29 ;  /* 0x0000001d12007388 */ /* 0x004fe80000000800 */
[----:B---3--:R-:W-:Y:S01]  /*0340*/  STS [R18+UR11], R26 ;  /* 0x0000001a12007988 */ /* 0x008fe2000800080b */
[----:B------:R-:W-:Y:S06]  /*0350*/  BAR.SYNC.DEFER_BLOCKING 0x0 ;  /* 0x0000000000007b1d */ /* 0x000fec0000010000 */
[----:B------:R-:W-:Y:S04]  /*0360*/  LDS R22, [R16] ;  /* 0x0000000010167984 */ /* 0x000fe80000000800 */
[----:B------:R-:W0:Y:S04]  /*0370*/  LDS.128 R8, [R20] ;  /* 0x0000000014087984 */ /* 0x000e280000000c00 */
[----:B------:R-:W1:Y:S04]  /*0380*/  LDS R24, [R16+0x40] ;  /* 0x0000400010187984 */ /* 0x000e680000000800 */
[----:B------:R-:W2:Y:S04]  /*0390*/  LDS R27, [R16+0x80] ;  /* 0x00008000101b7984 */ /* 0x000ea80000000800 */
[----:B------:R-:W3:Y:S04]  /*03a0*/  LDS R28, [R16+0xc0] ;  /* 0x0000c000101c7984 */ /* 0x000ee80000000800 */
[----:B------:R-:W-:Y:S04]  /*03b0*/  LDS R21, [R16+0x100] ;  /* 0x0001000010157984 */ /* 0x000fe80000000800 */
[----:B------:R-:W4:Y:S04]  /*03c0*/  LDS.128 R4, [R20+0x10] ;  /* 0x0000100014047984 */ /* 0x000f280000000c00 */
[----:B------:R-:W-:Y:S04]  /*03d0*/  LDS R25, [R16+0x180] ;  /* 0x0001800010197984 */ /* 0x000fe80000000800 */
[----:B------:R-:W-:Y:S01]  /*03e0*/  LDS R26, [R16+0x1c0] ;  /* 0x0001c000101a7984 */ /* 0x000fe20000000800 */
[----:B0-----:R-:W-:-:S03]  /*03f0*/  FFMA R8, R8, R22, R23 ;  /* 0x0000001608087223 */ /* 0x001fc60000000017 */
[----:B------:R-:W0:Y:S01]  /*0400*/  LDS R22, [R16+0x140] ;  /* 0x0001400010167984 */ /* 0x000e220000000800 */
[----:B-1----:R-:W-:-:S03]  /*0410*/  FFMA R9, R9, R24, R8 ;  /* 0x0000001809097223 */ /* 0x002fc60000000008 */
[----:B------:R-:W-:Y:S01]  /*0420*/  LDS R23, [R16+0x200] ;  /* 0x0002000010177984 */ /* 0x000fe20000000800 */
[----:B--2---:R-:W-:-:S03]  /*0430*/  FFMA R10, R10, R27, R9 ;  /* 0x0000001b0a0a7223 */ /* 0x004fc60000000009 */
[----:B------:R-:W-:Y:S01]  /*0440*/  LDS R24, [R16+0x240] ;  /* 0x0002400010187984 */ /* 0x000fe20000000800 */
[----:B---3--:R-:W-:-:S03]  /*0450*/  FFMA R27, R11, R28, R10 ;  /* 0x0000001c0b1b7223 */ /* 0x008fc6000000000a */
[----:B------:R-:W1:Y:S01]  /*0460*/  LDS.128 R8, [R20+0x20] ;  /* 0x0000200014087984 */ /* 0x000e620000000c00 */
[----:B----4-:R-:W-:-:S03]  /*0470*/  FFMA R4, R4, R21, R27 ;  /* 0x0000001504047223 */ /* 0x010fc6000000001b */
[----:B------:R-:W2:Y:S01]  /*0480*/  LDS R21, [R16+0x280] ;  /* 0x0002800010157984 */ /* 0x000ea20000000800 */
[----:B0-----:R-:W-:-:S03]  /*0490*/  FFMA R5, R5, R22, R4 ;  /* 0x0000001605057223 */ /* 0x001fc60000000004 */
[----:B------:R-:W0:Y:S01]  /*04a0*/  LDS R22, [R16+0x2c0] ;  /* 0x0002c00010167984 */ /* 0x000e220000000800 */
[----:B------:R-:W-:-:S03]  /*04b0*/  FFMA R6, R6, R25, R5 ;  /* 0x0000001906067223 */ /* 0x000fc60000000005 */
[----:B------:R-:W-:Y:S01]  /*04c0*/  LDS R25, [R16+0x300] ;  /* 0x0003000010197984 */ /* 0x000fe20000000800 */
[----:B------:R-:W-:-:S03]  /*04d0*/  FFMA R27, R7, R26, R6 ;  /* 0x0000001a071b7223 */ /* 0x000fc60000000006 */
[----:B------:R-:W3:Y:S01]  /*04e0*/  LDS.128 R4, [R20+0x30] ;  /* 0x0000300014047984 */ /* 0x000ee20000000c00 */
[----:B-1----:R-:W-:-:S03]  /*04f0*/  FFMA R26, R8, R23, R27 ;  /* 0x00000017081a7223 */ /* 0x002fc6000000001b */
[----:B------:R-:W1:Y:S04]  /*0500*/  LDS R8, [R16+0x340] ;  /* 0x0003400010087984 */ /* 0x000e680000000800 */
[----:B------:R-:W4:Y:S01]  /*0510*/  LDS R23, [R16+0x380] ;  /* 0x0003800010177984 */ /* 0x000f220000000800 */
[----:B------:R-:W-:-:S03]  /*0520*/  FFMA R9, R9, R24, R26 ;  /* 0x0000001809097223 */ /* 0x000fc6000000001a */
[----:B------:R-:W5:Y:S01]  /*0530*/  LDS R24, [R16+0x3c0] ;  /* 0x0003c00010187984 */ /* 0x000f620000000800 */
[----:B--2---:R-:W-:-:S04]  /*0540*/  FFMA R10, R10, R21, R9 ;  /* 0x000000150a0a7223 */ /* 0x004fc80000000009 */
[----:B0-----:R-:W-:-:S04]  /*0550*/  FFMA R11, R11, R22, R10 ;  /* 0x000000160b0b7223 */ /* 0x001fc8000000000a */
[----:B---3--:R-:W-:-:S04]  /*0560*/  FFMA R4, R4, R25, R11 ;  /* 0x0000001904047223 */ /* 0x008fc8000000000b */
[----:B-1----:R-:W-:-:S04]  /*0570*/  FFMA R5, R5, R8, R4 ;  /* 0x0000000805057223 */ /* 0x002fc80000000004 */
[----:B----4-:R-:W-:-:S04]  /*0580*/  FFMA R6, R6, R23, R5 ;  /* 0x0000001706067223 */ /* 0x010fc80000000005 */
[----:B-----5:R-:W-:Y:S01]  /*0590*/  FFMA R23, R7, R24, R6 ;  /* 0x0000001807177223 */ /* 0x020fe20000000006 */
[----:B------:R-:W-:Y:S06]  /*05a0*/  BAR.SYNC.DEFER_BLOCKING 0x0 ;  /* 0x0000000000007b1d */ /* 0x000fec0000010000 */
[----:B------:R-:W-:Y:S05]  /*05b0*/  BRA.U UP0, `(.L_x_1) ;  /* 0xfffffffd001c7547 */ /* 0x000fea000b83ffff */
.L_x_0:
[----:B------:R-:W0:Y:S01]  /*05c0*/  LDCU UR4, c[0x0][0x398] ;  /* 0x00007300ff0477ac */ /* 0x000e220008000800 */
[----:B------:R-:W1:Y:S01]  /*05d0*/  LDCU UR5, c[0x0][0x3a0] ;  /* 0x00007400ff0577ac */ /* 0x000e620008000800 */
[----:B0-----:R-:W-:-:S04]  /*05e0*/  ISETP.GE.AND P0, PT, R12, UR4, PT ;  /* 0x000000040c007c0c */ /* 0x001fc8000bf06270 */
[----:B-1----:R-:W-:-:S13]  /*05f0*/  ISETP.GE.OR P0, PT, R13, UR5, P0 ;  /* 0x000000050d007c0c */ /* 0x002fda0008706670 */
[----:B------:R-:W-:Y:S05]  /*0600*/  @P0 EXIT ;  /* 0x000000000000094d */ /* 0x000fea0003800000 */
[----:B------:R-:W0:Y:S01]  /*0610*/  LDC.64 R2, c[0x0][0x390] ;  /* 0x0000e400ff027b82 */ /* 0x000e220000000a00 */
[----:B------:R-:W-:-:S04]  /*0620*/  IMAD R13, R12, UR5, R13 ;  /* 0x000000050c0d7c24 */ /* 0x000fc8000f8e020d */
[----:B0-----:R-:W-:-:S05]  /*0630*/  IMAD.WIDE R2, R13, 0x4, R2 ;  /* 0x000000040d027825 */ /* 0x001fca00078e0202 */
[----:B------:R-:W-:Y:S01]  /*0640*/  STG.E desc[UR8][R2.64], R23 ;  /* 0x0000001702007986 */ /* 0x000fe2000c101908 */
[----:B------:R-:W-:Y:S05]  /*0650*/  EXIT ;  /* 0x000000000000794d */ /* 0x000fea0003800000 */
.L_x_2:
[----:B------:R-:W-:-:S00]  /*0660*/  BRA `(.L_x_2) ;  /* 0xfffffffc00fc7947 */ /* 0x000fc0000383ffff */
[----:B------:R-:W-:-:S00]  /*0670*/  NOP ;  /* 0x0000000000007918 */ /* 0x000fc00000000000 */
        /* <DEDUP_REMOVED lines=8> */
.L_x_20:


//--------------------- .text._Z22matrixMulKernelGenericPfS_S_iii --------------------------
	.section	.text._Z22matrixMulKernelGenericPfS_S_iii,"ax",@progbits
	.align	128
        .global         _Z22matrixMulKernelGenericPfS_S_iii
        .type           _Z22matrixMulKernelGenericPfS_S_iii,@function
        .size           _Z22matrixMulKernelGenericPfS_S_iii,(.L_x_21 - _Z22matrixMulKernelGenericPfS_S_iii)
        .other          _Z22matrixMulKernelGenericPfS_S_iii,@"STO_CUDA_ENTRY STV_DEFAULT"
_Z22matrixMulKernelGenericPfS_S_iii:
.text._Z22matrixMulKernelGenericPfS_S_iii:
        /* <DEDUP_REMOVED lines=15> */
[----:B------:R-:W1:Y:S01]  /*00f0*/  LDCU UR12, c[0x0][0x398] ;  /* 0x00007300ff0c77ac */ /* 0x000e620008000800 */
[----:B------:R-:W-:Y:S01]  /*0100*/  MOV R23, RZ ;  /* 0x000000ff00177202 */ /* 0x000fe20000000f00 */
[C---:B------:R-:W-:Y:S01]  /*0110*/  IMAD R17, R12.reuse, UR10, R21 ;  /* 0x0000000a0c117c24 */ /* 0x040fe2000f8e0215 */
[----:B------:R-:W2:Y:S04]  /*0120*/  LDCU UR11, c[0x0][0x3a0] ;  /* 0x00007400ff0b77ac */ /* 0x000ea80008000800 */
[----:B------:R-:W3:Y:S01]  /*0130*/  LDC R14, c[0x0][0x3a0] ;  /* 0x0000e800ff0e7b82 */ /* 0x000ee20000000800 */
[----:B------:R-:W-:Y:S01]  /*0140*/  UMOV UR4, 0x400 ;  /* 0x0000040000047882 */ /* 0x000fe20000000000 */
[----:B------:R-:W-:Y:S01]  /*0150*/  USHF.R.S32.HI UR5, URZ, 0x1f, UR10 ;  /* 0x0000001fff057899 */ /* 0x000fe2000801140a */
[----:B------:R-:W4:Y:S05]  /*0160*/  LDCU UR13, c[0x0][0x39c] ;  /* 0x00007380ff0d77ac */ /* 0x000f2a0008000800 */
[----:B------:R-:W3:Y:S01]  /*0170*/  LDC.64 R2, c[0x0][0x380] ;  /* 0x0000e000ff027b82 */ /* 0x000ee20000000a00 */
[----:B------:R-:W-:Y:S01]  /*0180*/  ULEA.HI UR5, UR5, UR10, URZ, 0x4 ;  /* 0x0000000a05057291 */ /* 0x000fe2000f8f20ff */
[----:B-1----:R-:W-:-:S03]  /*0190*/  ISETP.GE.AND P1, PT, R12, UR12, PT ;  /* 0x0000000c0c007c0c */ /* 0x002fc6000bf26270 */
[----:B------:R-:W-:Y:S01]  /*01a0*/  USHF.R.S32.HI UR5, URZ, 0x4, UR5 ;  /* 0x00000004ff057899 */ /* 0x000fe20008011405 */
[C---:B--2---:R-:W-:Y:S01]  /*01b0*/  IMAD R15, R0.reuse, UR11, R13 ;  /* 0x0000000b000f7c24 */ /* 0x044fe2000f8e020d */
[----:B0-----:R-:W-:Y:S02]  /*01c0*/  ULEA UR7, UR6, UR4, 0x18 ;  /* 0x0000000406077291 */ /* 0x001fe4000f8ec0ff */
[----:B------:R-:W-:Y:S02]  /*01d0*/  UIADD3 UR4, UPT, UPT, UR4, 0x400, URZ ;  /* 0x0000040004047890 */ /* 0x000fe4000fffe0ff */
[----:B------:R-:W-:Y:S02]  /*01e0*/  UIADD3 UR5, UPT, UPT, -UR5, URZ, URZ ;  /* 0x000000ff05057290 */ /* 0x000fe4000fffe1ff */
[----:B------:R-:W-:Y:S01]  /*01f0*/  ULEA UR4, UR6, UR4, 0x18 ;  /* 0x0000000406047291 */ /* 0x000fe2000f8ec0ff */
[----:B------:R-:W-:-:S04]  /*0200*/  LEA R16, R0, UR7, 0x6 ;  /* 0x0000000700107c11 */ /* 0x000fc8000f8e30ff */
[C---:B------:R-:W-:Y:S02]  /*0210*/  LEA R20, R21.reuse, R16, 0x2 ;  /* 0x0000001015147211 */ /* 0x040fe400078e10ff */
[----:B------:R-:W-:-:S04]  /*0220*/  LEA R19, R21, UR4, 0x2 ;  /* 0x0000000415137c11 */ /* 0x000fc8000f8e10ff */
[----:B----4-:R-:W-:-:S07]  /*0230*/  LEA R18, R0, R19, 0x6 ;  /* 0x0000001300127211 */ /* 0x010fce00078e30ff */
.L_x_4:
        /* <DEDUP_REMOVED lines=17> */
[----:B---3--:R-:W-:Y:S01]  /*0350*/  STS [R18], R29 ;  /* 0x0000001d12007388 */ /* 0x008fe20000000800 */
[----:B------:R-:W-:Y:S06]  /*0360*/  BAR.SYNC.DEFER_BLOCKING 0x0 ;  /* 0x0000000000007b1d */ /* 0x000fec0000010000 */
[----:B------:R-:W-:Y:S04]  /*0370*/  LDS R22, [R19] ;  /* 0x0000000013167984 */ /* 0x000fe80000000800 */
[----:B------:R-:W0:Y:S04]  /*0380*/  LDS.128 R8, [R16] ;  /* 0x0000000010087984 */ /* 0x000e280000000c00 */
[----:B------:R-:W1:Y:S04]  /*0390*/  LDS R26, [R19+0x40] ;  /* 0x00004000131a7984 */ /* 0x000e680000000800 */
[----:B------:R-:W2:Y:S04]  /*03a0*/  LDS R25, [R19+0x80] ;  /* 0x0000800013197984 */ /* 0x000ea80000000800 */
[----:B------:R-:W3:Y:S04]  /*03b0*/  LDS R24, [R19+0xc0] ;  /* 0x0000c00013187984 */ /* 0x000ee80000000800 */
[----:B------:R-:W-:Y:S04]  /*03c0*/  LDS.128 R4, [R16+0x10] ;  /* 0x0000100010047984 */ /* 0x000fe80000000c00 */
[----:B------:R-:W-:Y:S01]  /*03d0*/  LDS R27, [R19+0x200] ;  /* 0x00020000131b7984 */ /* 0x000fe20000000800 */
[----:B0-----:R-:W-:-:S03]  /*03e0*/  FFMA R8, R8, R22, R23 ;  /* 0x0000001608087223 */ /* 0x001fc60000000017 */
[----:B------:R-:W0:Y:S01]  /*03f0*/  LDS R23, [R19+0x100] ;  /* 0x0001000013177984 */ /* 0x000e220000000800 */
[----:B-1----:R-:W-:-:S03]  /*0400*/  FFMA R8, R26, R9, R8 ;  /* 0x000000091a087223 */ /* 0x002fc60000000008 */
[----:B------:R-:W1:Y:S01]  /*0410*/  LDS R22, [R19+0x140] ;  /* 0x0001400013167984 */ /* 0x000e620000000800 */
[----:B--2---:R-:W-:-:S03]  /*0420*/  FFMA R9, R25, R10, R8 ;  /* 0x0000000a19097223 */ /* 0x004fc60000000008 */
[----:B------:R-:W2:Y:S01]  /*0430*/  LDS R25, [R19+0x180] ;  /* 0x0001800013197984 */ /* 0x000ea20000000800 */
[----:B---3--:R-:W-:-:S03]  /*0440*/  FFMA R9, R24, R11, R9 ;  /* 0x0000000b18097223 */ /* 0x008fc60000000009 */
[----:B------:R-:W3:Y:S04]  /*0450*/  LDS R26, [R19+0x1c0] ;  /* 0x0001c000131a7984 */ /* 0x000ee80000000800 */
[----:B------:R-:W-:Y:S01]  /*0460*/  LDS R24, [R19+0x240] ;  /* 0x0002400013187984 */ /* 0x000fe20000000800 */
[----:B0-----:R-:W-:-:S03]  /*0470*/  FFMA R23, R4, R23, R9 ;  /* 0x0000001704177223 */ /* 0x001fc60000000009 */
[----:B------:R-:W0:Y:S01]  /*0480*/  LDS.128 R8, [R16+0x20] ;  /* 0x0000200010087984 */ /* 0x000e220000000c00 */
[----:B-1----:R-:W-:-:S03]  /*0490*/  FFMA R22, R22, R5, R23 ;  /* 0x0000000516167223 */ /* 0x002fc60000000017 */
[----:B------:R-:W1:Y:S01]  /*04a0*/  LDS R23, [R19+0x280] ;  /* 0x0002800013177984 */ /* 0x000e620000000800 */
[----:B--2---:R-:W-:-:S03]  /*04b0*/  FFMA R25, R25, R6, R22 ;  /* 0x0000000619197223 */ /* 0x004fc60000000016 */
[----:B------:R-:W2:Y:S01]  /*04c0*/  LDS R22, [R19+0x2c0] ;  /* 0x0002c00013167984 */ /* 0x000ea20000000800 */
[----:B---3--:R-:W-:-:S03]  /*04d0*/  FFMA R7, R26, R7, R25 ;  /* 0x000000071a077223 */ /* 0x008fc60000000019 */
[----:B------:R-:W-:Y:S01]  /*04e0*/  LDS R25, [R19+0x300] ;  /* 0x0003000013197984 */ /* 0x000fe20000000800 */
[----:B0-----:R-:W-:-:S03]  /*04f0*/  FFMA R27, R8, R27, R7 ;  /* 0x0000001b081b7223 */ /* 0x001fc60000000007 */
[----:B------:R-:W0:Y:S01]  /*0500*/  LDS.128 R4, [R16+0x30] ;  /* 0x0000300010047984 */ /* 0x000e220000000c00 */
[----:B------:R-:W-:-:S03]  /*0510*/  FFMA R24, R24, R9, R27 ;  /* 0x0000000918187223 */ /* 0x000fc6000000001b */
[----:B------:R-:W3:Y:S04]  /*0520*/  LDS R27, [R19+0x340] ;  /* 0x00034000131b7984 */ /* 0x000ee80000000800 */
[----:B------:R-:W4:Y:S04]  /*0530*/  LDS R9, [R19+0x380] ;  /* 0x0003800013097984 */ /* 0x000f280000000800 */
[----:B------:R-:W5:Y:S01]  /*0540*/  LDS R8, [R19+0x3c0] ;  /* 0x0003c00013087984 */ /* 0x000f620000000800 */
[----:B-1----:R-:W-:-:S04]  /*0550*/  FFMA R23, R23, R10, R24 ;  /* 0x0000000a17177223 */ /* 0x002fc80000000018 */
[----:B--2---:R-:W-:-:S04]  /*0560*/  FFMA R11, R22, R11, R23 ;  /* 0x0000000b160b7223 */ /* 0x004fc80000000017 */
[----:B0-----:R-:W-:-:S04]  /*0570*/  FFMA R4, R4, R25, R11 ;  /* 0x0000001904047223 */ /* 0x001fc8000000000b */
[----:B---3--:R-:W-:-:S04]  /*0580*/  FFMA R4, R27, R5, R4 ;  /* 0x000000051b047223 */ /* 0x008fc80000000004 */
[----:B----4-:R-:W-:-:S04]  /*0590*/  FFMA R9, R9, R6, R4 ;  /* 0x0000000609097223 */ /* 0x010fc80000000004 */
[----:B-----5:R-:W-:Y:S01]  /*05a0*/  FFMA R23, R8, R7, R9 ;  /* 0x0000000708177223 */ /* 0x020fe20000000009 */
[----:B------:R-:W-:Y:S06]  /*05b0*/  BAR.SYNC.DEFER_BLOCKING 0x0 ;  /* 0x0000000000007b1d */ /* 0x000fec0000010000 */
[----:B------:R-:W-:Y:S05]  /*05c0*/  BRA.U UP0, `(.L_x_4) ;  /* 0xfffffffd001c7547 */ /* 0x000fea000b83ffff */
.L_x_3:
        /* <DEDUP_REMOVED lines=10> */
.L_x_5:
        /* <DEDUP_REMOVED lines=9> */
.L_x_21:


//--------------------- .text._Z28matrixMulKernelGenericSquarePfS_S_i --------------------------
	.section	.text._Z28matrixMulKernelGenericSquarePfS_S_i,"ax",@progbits
	.align	128
        .global         _Z28matrixMulKernelGenericSquarePfS_S_i
        .type           _Z28matrixMulKernelGenericSquarePfS_S_i,@function
        .size           _Z28matrixMulKernelGenericSquarePfS_S_i,(.L_x_22 - _Z28matrixMulKernelGenericSquarePfS_S_i)
        .other          _Z28matrixMulKernelGenericSquarePfS_S_i,@"STO_CUDA_ENTRY STV_DEFAULT"
_Z28matrixMulKernelGenericSquarePfS_S_i:
.text._Z28matrixMulKernelGenericSquarePfS_S_i:
[----:B------:R-:W-:Y:S01]  /*0000*/  LDC R1, c[0x0][0x37c] ;  /* 0x0000df00ff017b82 */ /* 0x000fe20000000800 */
[----:B------:R-:W0:Y:S01]  /*0010*/  LDCU UR6, c[0x0][0x398] ;  /* 0x00007300ff0677ac */ /* 0x000e220008000800 */
[----:B------:R-:W1:Y:S06]  /*0020*/  S2R R2, SR_TID.X ;  /* 0x0000000000027919 */ /* 0x000e6c0000002100 */
[----:B------:R-:W1:Y:S01]  /*0030*/  LDC R4, c[0x0][0x360] ;  /* 0x0000d800ff047b82 */ /* 0x000e620000000800 */
[----:B------:R-:W-:Y:S01]  /*0040*/  HFMA2 R25, -RZ, RZ, 0, 0 ;  /* 0x00000000ff197431 */ /* 0x000fe200000001ff */
[----:B------:R-:W2:Y:S01]  /*0050*/  LDCU.64 UR8, c[0x0][0x358] ;  /* 0x00006b00ff0877ac */ /* 0x000ea20008000a00 */
[----:B------:R-:W3:Y:S05]  /*0060*/  S2R R7, SR_TID.Y ;  /* 0x0000000000077919 */ /* 0x000eea0000002200 */
[----:B------:R-:W1:Y:S08]  /*0070*/  S2UR UR4, SR_CTAID.X ;  /* 0x00000000000479c3 */ /* 0x000e700000002500 */
[----:B------:R-:W3:Y:S01]  /*0080*/  S2UR UR5, SR_CTAID.Y ;  /* 0x00000000000579c3 */ /* 0x000ee20000002600 */
[----:B0-----:R-:W-:-:S04]  /*0090*/  MOV R5, UR6 ;  /* 0x0000000600057c02 */ /* 0x001fc80008000f00 */
[----:B------:R-:W-:-:S03]  /*00a0*/  ISETP.GE.AND P0, PT, R5, 0x10, PT ;  /* 0x000000100500780c */ /* 0x000fc60003f06270 */
[----:B------:R-:W3:Y:S01]  /*00b0*/  LDC R3, c[0x0][0x364] ;  /* 0x0000d900ff037b82 */ /* 0x000ee20000000800 */
[----:B-1----:R-:W-:Y:S02]  /*00c0*/  IMAD R4, R4, UR4, R2 ;  /* 0x0000000404047c24 */ /* 0x002fe4000f8e0202 */
[----:B---3--:R-:W-:-:S07]  /*00d0*/  IMAD R3, R3, UR5, R7 ;  /* 0x0000000503037c24 */ /* 0x008fce000f8e0207 */
[----:B--2---:R-:W-:Y:S05]  /*00e0*/  @!P0 BRA `(.L_x_6) ;  /* 0x0000000400348947 */ /* 0x004fea0003800000 */
[----:B------:R-:W0:Y:S01]  /*00f0*/  S2UR UR6, SR_CgaCtaId ;  /* 0x00000000000679c3 */ /* 0x000e220000008800 */
[----:B------:R-:W-:Y:S01]  /*0100*/  UMOV UR4, 0x400 ;  /* 0x0000040000047882 */ /* 0x000fe20000000000 */
[----:B------:R-:W-:Y:S01]  /*0110*/  SHF.R.S32.HI R6, RZ, 0x1f, R5 ;  /* 0x0000001fff067819 */ /* 0x000fe20000011405 */
[----:B------:R-:W-:Y:S01]  /*0120*/  UIADD3 UR5, UPT, UPT, UR4, 0x400, URZ ;  /* 0x0000040004057890 */ /* 0x000fe2000fffe0ff */
[CC--:B------:R-:W-:Y:S01]  /*0130*/  ISETP.GE.U32.AND P0, PT, R3.reuse, R5.reuse, PT ;  /* 0x000000050300720c */ /* 0x0c0fe20003f06070 */
[-C--:B------:R-:W-:Y:S01]  /*0140*/  IMAD R18, R3, R5.reuse, R2 ;  /* 0x0000000503127224 */ /* 0x080fe200078e0202 */
[-C--:B------:R-:W-:Y:S01]  /*0150*/  LEA.HI R8, R6, R5.reuse, RZ, 0x4 ;  /* 0x0000000506087211 */ /* 0x080fe200078f20ff */
[----:B------:R-:W-:Y:S01]  /*0160*/  IMAD R6, R7, R5, R4 ;  /* 0x0000000507067224 */ /* 0x000fe200078e0204 */
[----:B------:R-:W1:Y:S01]  /*0170*/  LDC R0, c[0x0][0x398] ;  /* 0x0000e600ff007b82 */ /* 0x000e620000000800 */
[----:B------:R-:W-:Y:S02]  /*0180*/  MOV R25, RZ ;  /* 0x000000ff00197202 */ /* 0x000fe40000000f00 */
[----:B------:R-:W-:-:S04]  /*0190*/  SHF.R.S32.HI R8, RZ, 0x4, R8 ;  /* 0x00000004ff087819 */ /* 0x000fc80000011408 */
[----:B------:R-:W-:Y:S01]  /*01a0*/  IADD3 R19, PT, PT, -R8, RZ, RZ ;  /* 0x000000ff08137210 */ /* 0x000fe20007ffe1ff */
[----:B------:R-:W2:Y:S01]  /*01b0*/  LDC.64 R22, c[0x0][0x380] ;  /* 0x0000e000ff167b82 */ /* 0x000ea20000000a00 */
[----:B0-----:R-:W-:Y:S02]  /*01c0*/  ULEA UR4, UR6, UR4, 0x18 ;  /* 0x0000000406047291 */ /* 0x001fe4000f8ec0ff */
[----:B------:R-:W-:-:S04]  /*01d0*/  ULEA UR5, UR6, UR5, 0x18 ;  /* 0x0000000506057291 */ /* 0x000fc8000f8ec0ff */
[C---:B------:R-:W-:Y:S02]  /*01e0*/  LEA R17, R7.reuse, UR4, 0x6 ;  /* 0x0000000407117c11 */ /* 0x040fe4000f8e30ff */
[C---:B------:R-:W-:Y:S02]  /*01f0*/  LEA R16, R2.reuse, UR5, 0x2 ;  /* 0x0000000502107c11 */ /* 0x040fe4000f8e10ff */
[----:B------:R-:W-:Y:S02]  /*0200*/  LEA R20, R2, R17, 0x2 ;  /* 0x0000001102147211 */ /* 0x000fe400078e10ff */
[----:B------:R-:W-:-:S07]  /*0210*/  LEA R21, R7, R16, 0x6 ;  /* 0x0000001007157211 */ /* 0x000fce00078e30ff */
.L_x_7:
[----:B-1----:R-:W-:Y:S01]  /*0220*/  MOV R5, R0 ;  /* 0x0000000000057202 */ /* 0x002fe20000000f00 */
[----:B------:R-:W-:Y:S01]  /*0230*/  HFMA2 R29, -RZ, RZ, 0, 0 ;  /* 0x00000000ff1d7431 */ /* 0x000fe200000001ff */
[----:B------:R-:W-:Y:S02]  /*0240*/  VIMNMX R8, PT, PT, R4, R7, !PT ;  /* 0x0000000704087248 */ /* 0x000fe40007fe0100 */
[-C--:B------:R-:W-:Y:S02]  /*0250*/  ISETP.GE.OR P1, PT, R2, R5.reuse, P0 ;  /* 0x000000050200720c */ /* 0x080fe40000726670 */
[----:B------:R-:W-:Y:S01]  /*0260*/  ISETP.GE.AND P2, PT, R8, R5, PT ;  /* 0x000000050800720c */ /* 0x000fe20003f46270 */
[----:B--2---:R-:W-:Y:S01]  /*0270*/  IMAD.WIDE R8, R18, 0x4, R22 ;  /* 0x0000000412087825 */ /* 0x004fe200078e0216 */
[----:B------:R-:W-:-:S09]  /*0280*/  MOV R24, RZ ;  /* 0x000000ff00187202 */ /* 0x000fd20000000f00 */
[----:B------:R-:W2:Y:S02]  /*0290*/  @!P1 LDG.E R29, desc[UR8][R8.64] ;  /* 0x00000008081d9981 */ /* 0x000ea4000c1e1900 */
[----:B------:R-:W0:Y:S02]  /*02a0*/  @!P2 LDC.64 R10, c[0x0][0x388] ;  /* 0x0000e200ff0aab82 */ /* 0x000e240000000a00 */
[----:B0-----:R-:W-:-:S05]  /*02b0*/  @!P2 IMAD.WIDE R10, R6, 0x4, R10 ;  /* 0x00000004060aa825 */ /* 0x001fca00078e020a */
[----:B------:R-:W3:Y:S01]  /*02c0*/  @!P2 LDG.E R24, desc[UR8][R10.64] ;  /* 0x000000080a18a981 */ /* 0x000ee2000c1e1900 */
[----:B------:R-:W-:-:S04]  /*02d0*/  IADD3 R19, PT, PT, R19, 0x1, RZ ;  /* 0x0000000113137810 */ /* 0x000fc80007ffe0ff */
[----:B------:R-:W-:Y:S02]  /*02e0*/  ISETP.NE.AND P1, PT, R19, RZ, PT ;  /* 0x000000ff1300720c */ /* 0x000fe40003f25270 */
        /* <DEDUP_REMOVED lines=11> */
[----:B------:R-:W-:Y:S04]  /*03a0*/  LDS.128 R8, [R17+0x10] ;  /* 0x0000100011087984 */ /* 0x000fe80000000c00 */
[----:B------:R-:W-:Y:S01]  /*03b0*/  LDS R24, [R16+0x140] ;  /* 0x0001400010187984 */ /* 0x000fe20000000800 */
[----:B0-----:R-:W-:-:S03]  /*03c0*/  FFMA R26, R12, R26, R25 ;  /* 0x0000001a0c1a7223 */ /* 0x001fc60000000019 */
[----:B------:R-:W0:Y:S01]  /*03d0*/  LDS R12, [R16+0xc0] ;  /* 0x0000c000100c7984 */ /* 0x000e220000000800 */
[----:B-1----:R-:W-:-:S03]  /*03e0*/  FFMA R26, R28, R13, R26 ;  /* 0x0000000d1c1a7223 */ /* 0x002fc6000000001a */
[----:B------:R-:W1:Y:S04]  /*03f0*/  LDS R13, [R16+0x100] ;  /* 0x00010000100d7984 */ /* 0x000e680000000800 */
[----:B------:R-:W3:Y:S01]  /*0400*/  LDS R25, [R16+0x180] ;  /* 0x0001800010197984 */ /* 0x000ee20000000800 */
[----:B--2---:R-:W-:-:S04]  /*0410*/  FFMA R27, R27, R14, R26 ;  /* 0x0000000e1b1b7223 */ /* 0x004fc8000000001a */
[----:B0-----:R-:W-:Y:S02]  /*0420*/  FFMA R15, R12, R15, R27 ;  /* 0x0000000f0c0f7223 */ /* 0x001fe4000000001b */
[----:B------:R-:W-:Y:S02]  /*0430*/  LDS R27, [R16+0x200] ;  /* 0x00020000101b7984 */ /* 0x000fe40000000800 */
[----:B-1----:R-:W-:Y:S02]  /*0440*/  FFMA R13, R8, R13, R15 ;  /* 0x0000000d080d7223 */ /* 0x002fe4000000000f */
[----:B------:R-:W0:Y:S02]  /*0450*/  LDS R8, [R16+0x1c0] ;  /* 0x0001c00010087984 */ /* 0x000e240000000800 */
[----:B------:R-:W-:Y:S02]  /*0460*/  FFMA R26, R24, R9, R13 ;  /* 0x00000009181a7223 */ /* 0x000fe4000000000d */
[----:B------:R-:W1:Y:S04]  /*0470*/  LDS.128 R12, [R17+0x20] ;  /* 0x00002000110c7984 */ /* 0x000e680000000c00 */
[----:B------:R-:W2:Y:S01]  /*0480*/  LDS R24, [R16+0x240] ;  /* 0x0002400010187984 */ /* 0x000ea20000000800 */
[----:B---3--:R-:W-:-:S03]  /*0490*/  FFMA R9, R25, R10, R26 ;  /* 0x0000000a19097223 */ /* 0x008fc6000000001a */
[----:B------:R-:W3:Y:S01]  /*04a0*/  LDS R25, [R16+0x280] ;  /* 0x0002800010197984 */ /* 0x000ee20000000800 */
[----:B0-----:R-:W-:-:S04]  /*04b0*/  FFMA R9, R8, R11, R9 ;  /* 0x0000000b08097223 */ /* 0x001fc80000000009 */
[----:B-1----:R-:W-:Y:S02]  /*04c0*/  FFMA R9, R12, R27, R9 ;  /* 0x0000001b0c097223 */ /* 0x002fe40000000009 */
[----:B------:R-:W0:Y:S02]  /*04d0*/  LDS R12, [R16+0x2c0] ;  /* 0x0002c000100c7984 */ /* 0x000e240000000800 */
[----:B--2---:R-:W-:Y:S02]  /*04e0*/  FFMA R24, R24, R13, R9 ;  /* 0x0000000d18187223 */ /* 0x004fe40000000009 */
[----:B------:R-:W-:Y:S04]  /*04f0*/  LDS R13, [R16+0x300] ;  /* 0x00030000100d7984 */ /* 0x000fe80000000800 */
[----:B------:R-:W1:Y:S01]  /*0500*/  LDS.128 R8, [R17+0x30] ;  /* 0x0000300011087984 */ /* 0x000e620000000c00 */
[----:B---3--:R-:W-:-:S03]  /*0510*/  FFMA R25, R25, R14, R24 ;  /* 0x0000000e19197223 */ /* 0x008fc60000000018 */
[----:B------:R-:W2:Y:S04]  /*0520*/  LDS R27, [R16+0x340] ;  /* 0x00034000101b7984 */ /* 0x000ea80000000800 */
[----:B------:R-:W3:Y:S04]  /*0530*/  LDS R24, [R16+0x380] ;  /* 0x0003800010187984 */ /* 0x000ee80000000800 */
[----:B------:R-:W4:Y:S01]  /*0540*/  LDS R14, [R16+0x3c0] ;  /* 0x0003c000100e7984 */ /* 0x000f220000000800 */
[----:B0-----:R-:W-:-:S04]  /*0550*/  FFMA R15, R12, R15, R25 ;  /* 0x0000000f0c0f7223 */ /* 0x001fc80000000019 */
[----:B-1----:R-:W-:-:S04]  /*0560*/  FFMA R8, R8, R13, R15 ;  /* 0x0000000d08087223 */ /* 0x002fc8000000000f */
[----:B--2---:R-:W-:-:S04]  /*0570*/  FFMA R9, R27, R9, R8 ;  /* 0x000000091b097223 */ /* 0x004fc80000000008 */
[----:B---3--:R-:W-:-:S04]  /*0580*/  FFMA R9, R24, R10, R9 ;  /* 0x0000000a18097223 */ /* 0x008fc80000000009 */
[----:B----4-:R-:W-:Y:S01]  /*0590*/  FFMA R25, R14, R11, R9 ;  /* 0x0000000b0e197223 */ /* 0x010fe20000000009 */
[----:B------:R-:W-:Y:S06]  /*05a0*/  BAR.SYNC.DEFER_BLOCKING 0x0 ;  /* 0x0000000000007b1d */ /* 0x000fec0000010000 */
[----:B------:R-:W-:Y:S05]  /*05b0*/  @P1 BRA `(.L_x_7) ;  /* 0xfffffffc00181947 */ /* 0x000fea000383ffff */
.L_x_6:
[----:B------:R-:W-:-:S04]  /*05c0*/  VIMNMX R0, PT, PT, R4, R3, !PT ;  /* 0x0000000304007248 */ /* 0x000fc80007fe0100 */
[----:B------:R-:W-:-:S13]  /*05d0*/  ISETP.GE.AND P0, PT, R0, R5, PT ;  /* 0x000000050000720c */ /* 0x000fda0003f06270 */
[----:B------:R-:W-:Y:S05]  /*05e0*/  @P0 EXIT ;  /* 0x000000000000094d */ /* 0x000fea0003800000 */
[----:B------:R-:W0:Y:S01]  /*05f0*/  LDC.64 R6, c[0x0][0x390] ;  /* 0x0000e400ff067b82 */ /* 0x000e220000000a00 */
[----:B------:R-:W-:-:S04]  /*0600*/  IMAD R3, R3, R5, R4 ;  /* 0x0000000503037224 */ /* 0x000fc800078e0204 */
[----:B0-----:R-:W-:-:S05]  /*0610*/  IMAD.WIDE R2, R3, 0x4, R6 ;  /* 0x0000000403027825 */ /* 0x001fca00078e0206 */
[----:B------:R-:W-:Y:S01]  /*0620*/  STG.E desc[UR8][R2.64], R25 ;  /* 0x0000001902007986 */ /* 0x000fe2000c101908 */
[----:B------:R-:W-:Y:S05]  /*0630*/  EXIT ;  /* 0x000000000000794d */ /* 0x000fea0003800000 */
.L_x_8:
        /* <DEDUP_REMOVED lines=12> */
.L_x_22:


//--------------------- .text._Z24matrixMulKernelFixSquarePfS_S_i --------------------------
	.section	.text._Z24matrixMulKernelFixSquarePfS_S_i,"ax",@progbits
	.align	128
        .global         _Z24matrixMulKernelFixSquarePfS_S_i
        .type           _Z24matrixMulKernelFixSquarePfS_S_i,@function
        .size           _Z24matrixMulKernelFixSquarePfS_S_i,(.L_x_23 - _Z24matrixMulKernelFixSquarePfS_S_i)
        .other          _Z24matrixMulKernelFixSquarePfS_S_i,@"STO_CUDA_ENTRY STV_DEFAULT"
_Z24matrixMulKernelFixSquarePfS_S_i:
.text._Z24matrixMulKernelFixSquarePfS_S_i:
[----:B------:R-:W-:Y:S08]  /*0000*/  LDC R1, c[0x0][0x37c] ;  /* 0x0000df00ff017b82 */ /* 0x000ff00000000800 */
[----:B------:R-:W0:Y:S01]  /*0010*/  LDC R4, c[0x0][0x398] ;  /* 0x0000e600ff047b82 */ /* 0x000e220000000800 */
[----:B------:R-:W1:Y:S01]  /*0020*/  S2R R2, SR_TID.X ;  /* 0x0000000000027919 */ /* 0x000e620000002100 */
[----:B------:R-:W2:Y:S01]  /*0030*/  LDCU.64 UR8, c[0x0][0x358] ;  /* 0x00006b00ff0877ac */ /* 0x000ea20008000a00 */
[----:B------:R-:W-:Y:S01]  /*0040*/  HFMA2 R33, -RZ, RZ, 0, 0 ;  /* 0x00000000ff217431 */ /* 0x000fe200000001ff */
[----:B------:R-:W3:Y:S04]  /*0050*/  S2R R3, SR_TID.Y ;  /* 0x0000000000037919 */ /* 0x000ee80000002200 */
[----:B------:R-:W1:Y:S08]  /*0060*/  LDC R23, c[0x0][0x360] ;  /* 0x0000d800ff177b82 */ /* 0x000e700000000800 */
[----:B------:R-:W1:Y:S08]  /*0070*/  S2UR UR4, SR_CTAID.X ;  /* 0x00000000000479c3 */ /* 0x000e700000002500 */
[----:B------:R-:W3:Y:S01]  /*0080*/  S2UR UR5, SR_CTAID.Y ;  /* 0x00000000000579c3 */ /* 0x000ee20000002600 */
[----:B0-----:R-:W-:-:S02]  /*0090*/  ISETP.GE.AND P0, PT, R4, 0x10, PT ;  /* 0x000000100400780c */ /* 0x001fc40003f06270 */
[----:B------:R-:W-:-:S04]  /*00a0*/  SHF.R.S32.HI R5, RZ, 0x1f, R4 ;  /* 0x0000001fff057819 */ /* 0x000fc80000011404 */
[----:B------:R-:W-:Y:S01]  /*00b0*/  LEA.HI R5, R5, R4, RZ, 0x4 ;  /* 0x0000000405057211 */ /* 0x000fe200078f20ff */
[----:B------:R-:W3:Y:S01]  /*00c0*/  LDC R0, c[0x0][0x364] ;  /* 0x0000d900ff007b82 */ /* 0x000ee20000000800 */
[----:B-1----:R-:W-:Y:S02]  /*00d0*/  IMAD R23, R23, UR4, R2 ;  /* 0x0000000417177c24 */ /* 0x002fe4000f8e0202 */
[----:B---3--:R-:W-:-:S03]  /*00e0*/  IMAD R21, R0, UR5, R3 ;  /* 0x0000000500157c24 */ /* 0x008fc6000f8e0203 */
[----:B--2---:R-:W-:Y:S05]  /*00f0*/  @!P0 BRA `(.L_x_9) ;  /* 0x0000001400cc8947 */ /* 0x004fea0003800000 */
[----:B------:R-:W0:Y:S01]  /*0100*/  S2UR UR6, SR_CgaCtaId ;  /* 0x00000000000679c3 */ /* 0x000e220000008800 */
[----:B------:R-:W-:Y:S01]  /*0110*/  SHF.R.S32.HI R28, RZ, 0x4, R5 ;  /* 0x00000004ff1c7819 */ /* 0x000fe20000011405 */
[----:B------:R-:W-:Y:S01]  /*0120*/  UMOV UR4, 0x400 ;  /* 0x0000040000047882 */ /* 0x000fe20000000000 */
[----:B------:R-:W-:Y:S01]  /*0130*/  IMAD R7, R21, R4, R2 ;  /* 0x0000000415077224 */ /* 0x000fe200078e0202 */
[----:B------:R-:W-:Y:S02]  /*0140*/  MOV R33, RZ ;  /* 0x000000ff00217202 */ /* 0x000fe40000000f00 */
[----:B------:R-:W-:-:S04]  /*0150*/  IADD3 R0, PT, PT, R28, -0x1, RZ ;  /* 0xffffffff1c007810 */ /* 0x000fc80007ffe0ff */
[----:B------:R-:W-:Y:S02]  /*0160*/  ISETP.GE.U32.AND P0, PT, R0, 0x3, PT ;  /* 0x000000030000780c */ /* 0x000fe40003f06070 */
[----:B------:R-:W-:Y:S01]  /*0170*/  MOV R0, RZ ;  /* 0x000000ff00007202 */ /* 0x000fe20000000f00 */
[----:B0-----:R-:W-:-:S06]  /*0180*/  ULEA UR5, UR6, UR4, 0x18 ;  /* 0x0000000406057291 */ /* 0x001fcc000f8ec0ff */
[----:B------:R-:W-:-:S04]  /*0190*/  LEA R5, R3, UR5, 0x6 ;  /* 0x0000000503057c11 */ /* 0x000fc8000f8e30ff */
[----:B------:R-:W-:Y:S05]  /*01a0*/  @!P0 BRA `(.L_x_10) ;  /* 0x0000000c001c8947 */ /* 0x000fea0003800000 */
[----:B------:R-:W-:Y:S01]  /*01b0*/  UIADD3 UR5, UPT, UPT, UR4, 0x400, URZ ;  /* 0x0000040004057890 */ /* 0x000fe2000fffe0ff */
[C---:B------:R-:W-:Y:S01]  /*01c0*/  IADD3 R31, PT, PT, R3.reuse, 0x30, RZ ;  /* 0x00000030031f7810 */ /* 0x040fe20007ffe0ff */
[----:B------:R-:W-:Y:S01]  /*01d0*/  HFMA2 R33, -RZ, RZ, 0, 0 ;  /* 0x00000000ff217431 */ /* 0x000fe200000001ff */
[C---:B------:R-:W-:Y:S01]  /*01e0*/  IADD3 R29, PT, PT, R3.reuse, 0x20, RZ ;  /* 0x00000020031d7810 */ /* 0x040fe20007ffe0ff */
[----:B------:R-:W-:Y:S01]  /*01f0*/  ULEA UR5, UR6, UR5, 0x18 ;  /* 0x0000000506057291 */ /* 0x000fe2000f8ec0ff */
[C---:B------:R-:W-:Y:S01]  /*0200*/  IADD3 R27, PT, PT, R3.reuse, 0x10, RZ ;  /* 0x00000010031b7810 */ /* 0x040fe20007ffe0ff */
[-CC-:B------:R-:W-:Y:S01]  /*0210*/  IMAD R25, R3, R4.reuse, R23.reuse ;  /* 0x0000000403197224 */ /* 0x180fe200078e0217 */
[----:B------:R-:W-:Y:S01]  /*0220*/  LOP3.LUT R0, R28, 0x7fffffc, RZ, 0xc0, !PT ;  /* 0x07fffffc1c007812 */ /* 0x000fe200078ec0ff */
[-CC-:B------:R-:W-:Y:S01]  /*0230*/  IMAD R31, R31, R4.reuse, R23.reuse ;  /* 0x000000041f1f7224 */ /* 0x180fe200078e0217 */
[----:B------:R-:W-:Y:S01]  /*0240*/  MOV R26, R7 ;  /* 0x00000007001a7202 */ /* 0x000fe20000000f00 */
[-CC-:B------:R-:W-:Y:S01]  /*0250*/  IMAD R29, R29, R4.reuse, R23.reuse ;  /* 0x000000041d1d7224 */ /* 0x180fe200078e0217 */
[C---:B------:R-:W-:Y:S01]  /*0260*/  LEA R20, R2.reuse, UR5, 0x2 ;  /* 0x0000000502147c11 */ /* 0x040fe2000f8e10ff */
[----:B------:R-:W-:Y:S01]  /*0270*/  IMAD R27, R27, R4, R23 ;  /* 0x000000041b1b7224 */ /* 0x000fe200078e0217 */
[----:B------:R-:W-:-:S02]  /*0280*/  LEA R22, R2, R5, 0x2 ;  /* 0x0000000502167211 */ /* 0x000fc400078e10ff */
[----:B------:R-:W-:Y:S02]  /*0290*/  IADD3 R24, PT, PT, -R0, RZ, RZ ;  /* 0x000000ff00187210 */ /* 0x000fe40007ffe1ff */
[----:B------:R-:W-:-:S07]  /*02a0*/  LEA R6, R3, R20, 0x6 ;  /* 0x0000001403067211 */ /* 0x000fce00078e30ff */
.L_x_11:
[----:B------:R-:W0:Y:S08]  /*02b0*/  LDC.64 R16, c[0x0][0x380] ;  /* 0x0000e000ff107b82 */ /* 0x000e300000000a00 */
[----:B------:R-:W1:Y:S01]  /*02c0*/  LDC.64 R18, c[0x0][0x388] ;  /* 0x0000e200ff127b82 */ /* 0x000e620000000a00 */
[----:B0-----:R-:W-:-:S05]  /*02d0*/  IMAD.WIDE R16, R26, 0x4, R16 ;  /* 0x000000041a107825 */ /* 0x001fca00078e0210 */
[----:B------:R-:W2:Y:S01]  /*02e0*/  LDG.E R11, desc[UR8][R16.64] ;  /* 0x00000008100b7981 */ /* 0x000ea2000c1e1900 */
[----:B-1----:R-:W-:-:S05]  /*02f0*/  IMAD.WIDE R8, R25, 0x4, R18 ;  /* 0x0000000419087825 */ /* 0x002fca00078e0212 */
[----:B------:R-:W3:Y:S04]  /*0300*/  LDG.E R37, desc[UR8][R8.64] ;  /* 0x0000000808257981 */ /* 0x000ee8000c1e1900 */
[----:B--2---:R-:W-:Y:S04]  /*0310*/  STS [R22], R11 ;  /* 0x0000000b16007388 */ /* 0x004fe80000000800 */
[----:B---3--:R-:W-:Y:S01]  /*0320*/  STS [R6], R37 ;  /* 0x0000002506007388 */ /* 0x008fe20000000800 */
[----:B------:R-:W-:Y:S06]  /*0330*/  BAR.SYNC.DEFER_BLOCKING 0x0 ;  /* 0x0000000000007b1d */ /* 0x000fec0000010000 */
[----:B------:R-:W-:Y:S04]  /*0340*/  LDS R10, [R20] ;  /* 0x00000000140a7984 */ /* 0x000fe80000000800 */
[----:B------:R-:W0:Y:S04]  /*0350*/  LDS.128 R12, [R5] ;  /* 0x00000000050c7984 */ /* 0x000e280000000c00 */
[----:B------:R-:W1:Y:S04]  /*0360*/  LDS R30, [R20+0x40] ;  /* 0x00004000141e7984 */ /* 0x000e680000000800 */
[----:B------:R-:W2:Y:S01]  /*0370*/  LDS R35, [R20+0x80] ;  /* 0x0000800014237984 */ /* 0x000ea20000000800 */
[----:B0-----:R-:W-:-:S03]  /*0380*/  FFMA R10, R12, R10, R33 ;  /* 0x0000000a0c0a7223 */ /* 0x001fc60000000021 */
[----:B------:R-:W0:Y:S01]  /*0390*/  LDS R12, [R20+0xc0] ;  /* 0x0000c000140c7984 */ /* 0x000e220000000800 */
[----:B-1----:R-:W-:-:S03]  /*03a0*/  FFMA R32, R30, R13, R10 ;  /* 0x0000000d1e207223 */ /* 0x002fc6000000000a */
[----:B------:R-:W-:Y:S04]  /*03b0*/  LDS R13, [R20+0x100] ;  /* 0x00010000140d7984 */ /* 0x000fe80000000800 */
[----:B------:R-:W1:Y:S04]  /*03c0*/  LDS.128 R8, [R5+0x10] ;  /* 0x0000100005087984 */ /* 0x000e680000000c00 */
[----:B------:R-:W3:Y:S04]  /*03d0*/  LDS R30, [R20+0x140] ;  /* 0x00014000141e7984 */ /* 0x000ee80000000800 */
[----:B------:R-:W4:Y:S01]  /*03e0*/  LDS R33, [R20+0x180] ;  /* 0x0001800014217984 */ /* 0x000f220000000800 */
[----:B--2---:R-:W-:-:S04]  /*03f0*/  FFMA R35, R35, R14, R32 ;  /* 0x0000000e23237223 */ /* 0x004fc80000000020 */
[----:B0-----:R-:W-:Y:S02]  /*0400*/  FFMA R15, R12, R15, R35 ;  /* 0x0000000f0c0f7223 */ /* 0x001fe40000000023 */
[----:B------:R-:W-:Y:S02]  /*0410*/  LDS R35, [R20+0x240] ;  /* 0x0002400014237984 */ /* 0x000fe40000000800 */
[----:B-1----:R-:W-:Y:S02]  /*0420*/  FFMA R13, R8, R13, R15 ;  /* 0x0000000d080d7223 */ /* 0x002fe4000000000f */
[----:B------:R-:W0:Y:S02]  /*0430*/  LDS R8, [R20+0x1c0] ;  /* 0x0001c00014087984 */ /* 0x000e240000000800 */
[----:B---3--:R-:W-:Y:S02]  /*0440*/  FFMA R30, R30, R9, R13 ;  /* 0x000000091e1e7223 */ /* 0x008fe4000000000d */
[----:B------:R-:W-:Y:S04]  /*0450*/  LDS R9, [R20+0x200] ;  /* 0x0002000014097984 */ /* 0x000fe80000000800 */
[----:B------:R-:W1:Y:S01]  /*0460*/  LDS.128 R12, [R5+0x20] ;  /* 0x00002000050c7984 */ /* 0x000e620000000c00 */
[----:B----4-:R-:W-:-:S03]  /*0470*/  FFMA R33, R33, R10, R30 ;  /* 0x0000000a21217223 */ /* 0x010fc6000000001e */
[----:B------:R-:W2:Y:S04]  /*0480*/  LDS R30, [R20+0x280] ;  /* 0x00028000141e7984 */ /* 0x000ea80000000800 */
[----:B------:R-:W3:Y:S01]  /*0490*/  LDS R10, [R20+0x2c0] ;  /* 0x0002c000140a7984 */ /* 0x000ee20000000800 */
[----:B0-----:R-:W-:-:S03]  /*04a0*/  FFMA R11, R8, R11, R33 ;  /* 0x0000000b080b7223 */ /* 0x001fc60000000021 */
[----:B------:R-:W-:Y:S01]  /*04b0*/  LDS R8, [R20+0x340] ;  /* 0x0003400014087984 */ /* 0x000fe20000000800 */
[----:B-1----:R-:W-:-:S03]  /*04c0*/  FFMA R12, R12, R9, R11 ;  /* 0x000000090c0c7223 */ /* 0x002fc6000000000b */
[----:B------:R-:W-:Y:S01]  /*04d0*/  LDS R9, [R20+0x300] ;  /* 0x0003000014097984 */ /* 0x000fe20000000800 */
[----:B------:R-:W-:-:S03]  /*04e0*/  FFMA R13, R35, R13, R12 ;  /* 0x0000000d230d7223 */ /* 0x000fc6000000000c */
[----:B------:R-:W-:Y:S01]  /*04f0*/  LDS R35, [R20+0x380] ;  /* 0x0003800014237984 */ /* 0x000fe20000000800 */
[----:B--2---:R-:W-:-:S03]  /*0500*/  FFMA R13, R30, R14, R13 ;  /* 0x0000000e1e0d7223 */ /* 0x004fc6000000000d */
[----:B------:R-:W-:Y:S01]  /*0510*/  LDS R30, [R20+0x3c0] ;  /* 0x0003c000141e7984 */ /* 0x000fe20000000800 */
[----:B---3--:R-:W-:-:S03]  /*0520*/  FFMA R11, R10, R15, R13 ;  /* 0x0000000f0a0b7223 */ /* 0x008fc6000000000d */
[----:B------:R-:W0:Y:S01]  /*0530*/  LDS.128 R12, [R5+0x30] ;  /* 0x00003000050c7984 */ /* 0x000e220000000c00 */
[----:B------:R-:W-:Y:S01]  /*0540*/  BAR.SYNC.DEFER_BLOCKING 0x0 ;  /* 0x0000000000007b1d */ /* 0x000fe20000010000 */
[----:B------:R-:W-:-:S05]  /*0550*/  IMAD.WIDE R32, R27, 0x4, R18 ;  /* 0x000000041b207825 */ /* 0x000fca00078e0212 */
[----:B------:R-:W2:Y:S04]  /*0560*/  LDG.E R36, desc[UR8][R16.64+0x40] ;  /* 0x0000400810247981 */ /* 0x000ea8000c1e1900 */
[----:B------:R-:W3:Y:S01]  /*0570*/  LDG.E R32, desc[UR8][R32.64] ;  /* 0x0000000820207981 */ /* 0x000ee2000c1e1900 */
[----:B0-----:R-:W-:-:S04]  /*0580*/  FFMA R12, R12, R9, R11 ;  /* 0x000000090c0c7223 */ /* 0x001fc8000000000b */
[----:B------:R-:W-:-:S04]  /*0590*/  FFMA R34, R8, R13, R12 ;  /* 0x0000000d08227223 */ /* 0x000fc8000000000c */
[----:B------:R-:W-:-:S04]  /*05a0*/  FFMA R35, R35, R14, R34 ;  /* 0x0000000e23237223 */ /* 0x000fc80000000022 */
[----:B------:R-:W-:Y:S01]  /*05b0*/  FFMA R15, R30, R15, R35 ;  /* 0x0000000f1e0f7223 */ /* 0x000fe20000000023 */
[----:B--2---:R-:W-:Y:S04]  /*05c0*/  STS [R22], R36 ;  /* 0x0000002416007388 */ /* 0x004fe80000000800 */
[----:B---3--:R-:W-:Y:S01]  /*05d0*/  STS [R6], R32 ;  /* 0x0000002006007388 */ /* 0x008fe20000000800 */
[----:B------:R-:W-:Y:S06]  /*05e0*/  BAR.SYNC.DEFER_BLOCKING 0x0 ;  /* 0x0000000000007b1d */ /* 0x000fec0000010000 */
[----:B------:R-:W-:Y:S04]  /*05f0*/  LDS R37, [R20] ;  /* 0x0000000014257984 */ /* 0x000fe80000000800 */
[----:B------:R-:W0:Y:S04]  /*0600*/  LDS.128 R8, [R5] ;  /* 0x0000000005087984 */ /* 0x000e280000000c00 */
[----:B------:R-:W1:Y:S04]  /*0610*/  LDS R12, [R20+0x40] ;  /* 0x00004000140c7984 */ /* 0x000e680000000800 */
[----:B------:R-:W2:Y:S04]  /*0620*/  LDS R33, [R20+0x80] ;  /* 0x0000800014217984 */ /* 0x000ea80000000800 */
[----:B------:R-:W-:Y:S04]  /*0630*/  LDS R30, [R20+0x140] ;  /* 0x00014000141e7984 */ /* 0x000fe80000000800 */
[----:B------:R-:W-:Y:S01]  /*0640*/  LDS R35, [R20+0x180] ;  /* 0x0001800014237984 */ /* 0x000fe20000000800 */
[----:B0-----:R-:W-:-:S03]  /*0650*/  FFMA R15, R8, R37, R15 ;  /* 0x00000025080f7223 */ /* 0x001fc6000000000f */
[----:B------:R-:W0:Y:S01]  /*0660*/  LDS R8, [R20+0xc0] ;  /* 0x0000c00014087984 */ /* 0x000e220000000800 */
[----:B-1----:R-:W-:-:S03]  /*0670*/  FFMA R32, R12, R9, R15 ;  /* 0x000000090c207223 */ /* 0x002fc6000000000f */
[----:B------:R-:W-:Y:S04]  /*0680*/  LDS R9, [R20+0x100] ;  /* 0x0001000014097984 */ /* 0x000fe80000000800 */
[----:B------:R-:W1:Y:S01]  /*0690*/  LDS.128 R12, [R5+0x10] ;  /* 0x00001000050c7984 */ /* 0x000e620000000c00 */
[----:B--2---:R-:W-:-:S04]  /*06a0*/  FFMA R33, R33, R10, R32 ;  /* 0x0000000a21217223 */ /* 0x004fc80000000020 */
[----:B0-----:R-:W-:Y:S02]  /*06b0*/  FFMA R11, R8, R11, R33 ;  /* 0x0000000b080b7223 */ /* 0x001fe40000000021 */
[----:B------:R-:W-:Y:S02]  /*06c0*/  LDS R33, [R20+0x240] ;  /* 0x0002400014217984 */ /* 0x000fe40000000800 */
[----:B-1----:R-:W-:Y:S02]  /*06d0*/  FFMA R9, R12, R9, R11 ;  /* 0x000000090c097223 */ /* 0x002fe4000000000b */
[----:B------:R-:W0:Y:S02]  /*06e0*/  LDS R12, [R20+0x1c0] ;  /* 0x0001c000140c7984 */ /* 0x000e240000000800 */
[----:B------:R-:W-:Y:S02]  /*06f0*/  FFMA R30, R30, R13, R9 ;  /* 0x0000000d1e1e7223 */ /* 0x000fe40000000009 */
[----:B------:R-:W-:Y:S04]  /*0700*/  LDS R13, [R20+0x200] ;  /* 0x00020000140d7984 */ /* 0x000fe80000000800 */
[----:B------:R-:W1:Y:S01]  /*0710*/  LDS.128 R8, [R5+0x20] ;  /* 0x0000200005087984 */ /* 0x000e620000000c00 */
[----:B------:R-:W-:-:S03]  /*0720*/  FFMA R35, R35, R14, R30 ;  /* 0x0000000e23237223 */ /* 0x000fc6000000001e */
[----:B------:R-:W2:Y:S04]  /*0730*/  LDS R30, [R20+0x280] ;  /* 0x00028000141e7984 */ /* 0x000ea80000000800 */
[----:B------:R-:W3:Y:S01]  /*0740*/  LDS R14, [R20+0x2c0] ;  /* 0x0002c000140e7984 */ /* 0x000ee20000000800 */
[----:B0-----:R-:W-:-:S03]  /*0750*/  FFMA R15, R12, R15, R35 ;  /* 0x0000000f0c0f7223 */ /* 0x001fc60000000023 */
[----:B------:R-:W-:Y:S01]  /*0760*/  LDS R35, [R20+0x380] ;  /* 0x0003800014237984 */ /* 0x000fe20000000800 */
[----:B-1----:R-:W-:-:S04]  /*0770*/  FFMA R8, R8, R13, R15 ;  /* 0x0000000d08087223 */ /* 0x002fc8000000000f */
[----:B------:R-:W-:Y:S02]  /*0780*/  FFMA R9, R33, R9, R8 ;  /* 0x0000000921097223 */ /* 0x000fe40000000008 */
[----:B------:R-:W-:Y:S02]  /*0790*/  LDS R8, [R20+0x340] ;  /* 0x0003400014087984 */ /* 0x000fe40000000800 */
[----:B--2---:R-:W-:Y:S02]  /*07a0*/  FFMA R13, R30, R10, R9 ;  /* 0x0000000a1e0d7223 */ /* 0x004fe40000000009 */
[----:B------:R-:W-:Y:S02]  /*07b0*/  LDS R9, [R20+0x300] ;  /* 0x0003000014097984 */ /* 0x000fe40000000800 */
[----:B---3--:R-:W-:Y:S02]  /*07c0*/  FFMA R11, R14, R11, R13 ;  /* 0x0000000b0e0b7223 */ /* 0x008fe4000000000d */
[----:B------:R-:W-:Y:S04]  /*07d0*/  LDS R30, [R20+0x3c0] ;  /* 0x0003c000141e7984 */ /* 0x000fe80000000800 */
        /* <DEDUP_REMOVED lines=9> */
[----:B------:R-:W-:Y:S01]  /*0870*/  IMAD.WIDE R18, R31, 0x4, R18 ;  /* 0x000000041f127825 */ /* 0x000fe200078e0212 */
        /* <DEDUP_REMOVED lines=8> */
[----:B------:R-:W-:Y:S01]  /*0900*/  LDS R32, [R20+0x200] ;  /* 0x0002000014207984 */ /* 0x000fe20000000800 */
[----:B0-----:R-:W-:-:S03]  /*0910*/  FFMA R15, R8, R37, R15 ;  /* 0x00000025080f7223 */ /* 0x001fc6000000000f */
[----:B------:R-:W-:Y:S01]  /*0920*/  LDS R8, [R20+0x140] ;  /* 0x0001400014087984 */ /* 0x000fe20000000800 */
[----:B-1----:R-:W-:-:S03]  /*0930*/  FFMA R30, R12, R9, R15 ;  /* 0x000000090c1e7223 */ /* 0x002fc6000000000f */
[----:B------:R-:W-:Y:S04]  /*0940*/  LDS R9, [R20+0x100] ;  /* 0x0001000014097984 */ /* 0x000fe80000000800 */
[----:B------:R-:W0:Y:S01]  /*0950*/  LDS.128 R12, [R5+0x10] ;  /* 0x00001000050c7984 */ /* 0x000e220000000c00 */
[----:B--2---:R-:W-:-:S03]  /*0960*/  FFMA R10, R33, R10, R30 ;  /* 0x0000000a210a7223 */ /* 0x004fc6000000001e */
[----:B------:R-:W1:Y:S01]  /*0970*/  LDS R33, [R20+0x180] ;  /* 0x0001800014217984 */ /* 0x000e620000000800 */
[----:B---3--:R-:W-:-:S03]  /*0980*/  FFMA R11, R35, R11, R10 ;  /* 0x0000000b230b7223 */ /* 0x008fc6000000000a */
[----:B------:R-:W-:Y:S04]  /*0990*/  LDS R35, [R20+0x240] ;  /* 0x0002400014237984 */ /* 0x000fe80000000800 */
[----:B------:R-:W-:Y:S01]  /*09a0*/  LDS R37, [R20+0x300] ;  /* 0x0003000014257984 */ /* 0x000fe20000000800 */
[----:B0-----:R-:W-:-:S03]  /*09b0*/  FFMA R9, R12, R9, R11 ;  /* 0x000000090c097223 */ /* 0x001fc6000000000b */
[----:B------:R-:W0:Y:S01]  /*09c0*/  LDS R12, [R20+0x1c0] ;  /* 0x0001c000140c7984 */ /* 0x000e220000000800 */
[----:B------:R-:W-:-:S03]  /*09d0*/  FFMA R30, R8, R13, R9 ;  /* 0x0000000d081e7223 */ /* 0x000fc60000000009 */
[----:B------:R-:W2:Y:S04]  /*09e0*/  LDS.128 R8, [R5+0x20] ;  /* 0x0000200005087984 */ /* 0x000ea80000000c00 */
[----:B------:R-:W3:Y:S01]  /*09f0*/  LDS R13, [R20+0x280] ;  /* 0x00028000140d7984 */ /* 0x000ee20000000800 */
[----:B-1----:R-:W-:-:S03]  /*0a00*/  FFMA R33, R33, R14, R30 ;  /* 0x0000000e21217223 */ /* 0x002fc6000000001e */
[----:B------:R-:W-:Y:S01]  /*0a10*/  LDS R30, [R20+0x3c0] ;  /* 0x0003c000141e7984 */ /* 0x000fe20000000800 */
[----:B0-----:R-:W-:-:S04]  /*0a20*/  FFMA R15, R12, R15, R33 ;  /* 0x0000000f0c0f7223 */ /* 0x001fc80000000021 */
[----:B--2---:R-:W-:Y:S02]  /*0a30*/  FFMA R8, R8, R32, R15 ;  /* 0x0000002008087223 */ /* 0x004fe4000000000f */
[----:B------:R-:W-:Y:S02]  /*0a40*/  LDS R32, [R20+0x340] ;  /* 0x0003400014207984 */ /* 0x000fe40000000800 */
[----:B------:R-:W-:Y:S02]  /*0a50*/  FFMA R12, R35, R9, R8 ;  /* 0x00000009230c7223 */ /* 0x000fe40000000008 */
[----:B------:R-:W0:Y:S02]  /*0a60*/  LDS R8, [R20+0x2c0] ;  /* 0x0002c00014087984 */ /* 0x000e240000000800 */
[----:B---3--:R-:W-:Y:S02]  /*0a70*/  FFMA R9, R13, R10, R12 ;  /* 0x0000000a0d097223 */ /* 0x008fe4000000000c */
[----:B------:R-:W-:Y:S04]  /*0a80*/  LDS R35, [R20+0x380] ;  /* 0x0003800014237984 */ /* 0x000fe80000000800 */
[----:B------:R-:W1:Y:S01]  /*0a90*/  LDS.128 R12, [R5+0x30] ;  /* 0x00003000050c7984 */ /* 0x000e620000000c00 */
[----:B------:R-:W-:Y:S06]  /*0aa0*/  BAR.SYNC.DEFER_BLOCKING 0x0 ;  /* 0x0000000000007b1d */ /* 0x000fec0000010000 */
[----:B------:R0:W2:Y:S04]  /*0ab0*/  LDG.E R16, desc[UR8][R16.64+0xc0] ;  /* 0x0000c00810107981 */ /* 0x0000a8000c1e1900 */
[----:B------:R-:W3:Y:S01]  /*0ac0*/  LDG.E R19, desc[UR8][R18.64] ;  /* 0x0000000812137981 */ /* 0x000ee2000c1e1900 */
[----:B0-----:R-:W-:-:S04]  /*0ad0*/  FFMA R17, R8, R11, R9 ;  /* 0x0000000b08117223 */ /* 0x001fc80000000009 */
[----:B-1----:R-:W-:-:S04]  /*0ae0*/  FFMA R37, R12, R37, R17 ;  /* 0x000000250c257223 */ /* 0x002fc80000000011 */
[----:B------:R-:W-:-:S04]  /*0af0*/  FFMA R32, R32, R13, R37 ;  /* 0x0000000d20207223 */ /* 0x000fc80000000025 */
[----:B------:R-:W-:-:S04]  /*0b00*/  FFMA R35, R35, R14, R32 ;  /* 0x0000000e23237223 */ /* 0x000fc80000000020 */
[----:B------:R-:W-:Y:S01]  /*0b10*/  FFMA R17, R30, R15, R35 ;  /* 0x0000000f1e117223 */ /* 0x000fe20000000023 */
[----:B------:R-:W-:-:S04]  /*0b20*/  IADD3 R24, PT, PT, R24, 0x4, RZ ;  /* 0x0000000418187810 */ /* 0x000fc80007ffe0ff */
[----:B------:R-:W-:Y:S02]  /*0b30*/  ISETP.NE.AND P0, PT, R24, RZ, PT ;  /* 0x000000ff1800720c */ /* 0x000fe40003f05270 */
[----:B------:R-:W-:Y:S02]  /*0b40*/  IADD3 R26, PT, PT, R26, 0x40, RZ ;  /* 0x000000401a1a7810 */ /* 0x000fe40007ffe0ff */
[C---:B------:R-:W-:Y:S02]  /*0b50*/  LEA R31, R4.reuse, R31, 0x6 ;  /* 0x0000001f041f7211 */ /* 0x040fe400078e30ff */
[C---:B------:R-:W-:Y:S02]  /*0b60*/  LEA R29, R4.reuse, R29, 0x6 ;  /* 0x0000001d041d7211 */ /* 0x040fe400078e30ff */
[C---:B------:R-:W-:Y:S02]  /*0b70*/  LEA R27, R4.reuse, R27, 0x6 ;  /* 0x0000001b041b7211 */ /* 0x040fe400078e30ff */
        /* <DEDUP_REMOVED lines=11> */
[----:B------:R-:W5:Y:S04]  /*0c30*/  LDS R30, [R20+0x140] ;  /* 0x00014000141e7984 */ /* 0x000f680000000800 */
[----:B------:R-:W5:Y:S01]  /*0c40*/  LDS R37, [R20+0x180] ;  /* 0x0001800014257984 */ /* 0x000f620000000800 */
[----:B0-----:R-:W-:-:S03]  /*0c50*/  FFMA R17, R8, R33, R17 ;  /* 0x0000002108117223 */ /* 0x001fc60000000011 */
[----:B------:R-:W0:Y:S01]  /*0c60*/  LDS R8, [R20+0x1c0] ;  /* 0x0001c00014087984 */ /* 0x000e220000000800 */
[----:B-1----:R-:W-:-:S03]  /*0c70*/  FFMA R9, R34, R9, R17 ;  /* 0x0000000922097223 */ /* 0x002fc60000000011 */
[----:B------:R-:W-:Y:S04]  /*0c80*/  LDS R33, [R20+0x200] ;  /* 0x0002000014217984 */ /* 0x000fe80000000800 */
[----:B------:R-:W1:Y:S01]  /*0c90*/  LDS.128 R16, [R5+0x20] ;  /* 0x0000200005107984 */ /* 0x000e620000000c00 */
[----:B--2---:R-:W-:-:S04]  /*0ca0*/  FFMA R9, R36, R10, R9 ;  /* 0x0000000a24097223 */ /* 0x004fc80000000009 */
[----:B---3--:R-:W-:-:S04]  /*0cb0*/  FFMA R9, R32, R11, R9 ;  /* 0x0000000b20097223 */ /* 0x008fc80000000009 */
[----:B----4-:R-:W-:Y:S02]  /*0cc0*/  FFMA R9, R12, R35, R9 ;  /* 0x000000230c097223 */ /* 0x010fe40000000009 */
[----:B------:R-:W2:Y:S02]  /*0cd0*/  LDS R12, [R20+0x240] ;  /* 0x00024000140c7984 */ /* 0x000ea40000000800 */
[----:B-----5:R-:W-:Y:S02]  /*0ce0*/  FFMA R30, R30, R13, R9 ;  /* 0x0000000d1e1e7223 */ /* 0x020fe40000000009 */
[----:B------:R-:W3:Y:S02]  /*0cf0*/  LDS R13, [R20+0x280] ;  /* 0x00028000140d7984 */ /* 0x000ee40000000800 */
[----:B------:R-:W-:Y:S02]  /*0d00*/  FFMA R37, R37, R14, R30 ;  /* 0x0000000e25257223 */ /* 0x000fe4000000001e */
[----:B------:R-:W4:Y:S04]  /*0d10*/  LDS R14, [R20+0x2c0] ;  /* 0x0002c000140e7984 */ /* 0x000f280000000800 */
[----:B------:R-:W-:Y:S01]  /*0d20*/  LDS R30, [R20+0x340] ;  /* 0x00034000141e7984 */ /* 0x000fe20000000800 */
[----:B0-----:R-:W-:-:S03]  /*0d30*/  FFMA R37, R8, R15, R37 ;  /* 0x0000000f08257223 */ /* 0x001fc60000000025 */
[----:B------:R-:W-:Y:S04]  /*0d40*/  LDS R15, [R20+0x300] ;  /* 0x00030000140f7984 */ /* 0x000fe80000000800 */
[----:B------:R-:W0:Y:S01]  /*0d50*/  LDS.128 R8, [R5+0x30] ;  /* 0x0000300005087984 */ /* 0x000e220000000c00 */
[----:B-1----:R-:W-:-:S03]  /*0d60*/  FFMA R37, R16, R33, R37 ;  /* 0x0000002110257223 */ /* 0x002fc60000000025 */
[----:B------:R-:W1:Y:S04]  /*0d70*/  LDS R33, [R20+0x380] ;  /* 0x0003800014217984 */ /* 0x000e680000000800 */
[----:B------:R-:W5:Y:S01]  /*0d80*/  LDS R16, [R20+0x3c0] ;  /* 0x0003c00014107984 */ /* 0x000f620000000800 */
[----:B--2---:R-:W-:-:S04]  /*0d90*/  FFMA R12, R12, R17, R37 ;  /* 0x000000110c0c7223 */ /* 0x004fc80000000025 */
[----:B---3--:R-:W-:-:S04]  /*0da0*/  FFMA R13, R13, R18, R12 ;  /* 0x000000120d0d7223 */ /* 0x008fc8000000000c */
[----:B----4-:R-:W-:-:S04]  /*0db0*/  FFMA R13, R14, R19, R13 ;  /* 0x000000130e0d7223 */ /* 0x010fc8000000000d */
[----:B0-----:R-:W-:-:S04]  /*0dc0*/  FFMA R13, R8, R15, R13 ;  /* 0x0000000f080d7223 */ /* 0x001fc8000000000d */
[----:B------:R-:W-:-:S04]  /*0dd0*/  FFMA R30, R30, R9, R13 ;  /* 0x000000091e1e7223 */ /* 0x000fc8000000000d */
[----:B-1----:R-:W-:-:S04]  /*0de0*/  FFMA R33, R33, R10, R30 ;  /* 0x0000000a21217223 */ /* 0x002fc8000000001e */
[----:B-----5:R-:W-:Y:S01]  /*0df0*/  FFMA R33, R16, R11, R33 ;  /* 0x0000000b10217223 */ /* 0x020fe20000000021 */
[----:B------:R-:W-:Y:S06]  /*0e00*/  BAR.SYNC.DEFER_BLOCKING 0x0 ;  /* 0x0000000000007b1d */ /* 0x000fec0000010000 */
[----:B------:R-:W-:Y:S05]  /*0e10*/  @P0 BRA `(.L_x_11) ;  /* 0xfffffff400240947 */ /* 0x000fea000383ffff */
.L_x_10:
[----:B------:R-:W-:-:S13]  /*0e20*/  LOP3.LUT P0, R6, R28, 0x3, RZ, 0xc0, !PT ;  /* 0x000000031c067812 */ /* 0x000fda000780c0ff */
[----:B------:R-:W-:Y:S05]  /*0e30*/  @!P0 BRA `(.L_x_9) ;  /* 0x00000008007c8947 */ /* 0x000fea0003800000 */
[----:B------:R-:W-:Y:S02]  /*0e40*/  ISETP.NE.AND P0, PT, R6, 0x1, PT ;  /* 0x000000010600780c */ /* 0x000fe40003f05270 */
[----:B------:R-:W-:-:S04]  /*0e50*/  LOP3.LUT R28, R28, 0x1, RZ, 0xc0, !PT ;  /* 0x000000011c1c7812 */ /* 0x000fc800078ec0ff */
[----:B------:R-:W-:-:S07]  /*0e60*/  ISETP.NE.U32.AND P1, PT, R28, 0x1, PT ;  /* 0x000000011c00780c */ /* 0x000fce0003f25070 */
[----:B------:R-:W-:Y:S06]  /*0e70*/  @!P0 BRA `(.L_x_12) ;  /* 0x0000000400908947 */ /* 0x000fec0003800000 */
[----:B------:R-:W0:Y:S01]  /*0e80*/  LDC.64 R24, c[0x0][0x380] ;  /* 0x0000e000ff187b82 */ /* 0x000e220000000a00 */
[C---:B------:R-:W-:Y:S02]  /*0e90*/  LEA R18, R0.reuse, R3, 0x4 ;  /* 0x0000000300127211 */ /* 0x040fe400078e20ff */
[----:B------:R-:W-:-:S03]  /*0ea0*/  LEA R9, R0, R7, 0x4 ;  /* 0x0000000700097211 */ /* 0x000fc600078e20ff */
[----:B------:R-:W-:Y:S02]  /*0eb0*/  IMAD R13, R18, R4, R23 ;  /* 0x00000004120d7224 */ /* 0x000fe400078e0217 */
[----:B------:R-:W1:Y:S01]  /*0ec0*/  LDC.64 R16, c[0x0][0x388] ;  /* 0x0000e200ff107b82 */ /* 0x000e620000000a00 */
[----:B0-----:R-:W-:-:S05]  /*0ed0*/  IMAD.WIDE R24, R9, 0x4, R24 ;  /* 0x0000000409187825 */ /* 0x001fca00078e0218 */
[----:B------:R-:W2:Y:S01]  /*0ee0*/  LDG.E R19, desc[UR8][R24.64] ;  /* 0x0000000818137981 */ /* 0x000ea2000c1e1900 */
[----:B-1----:R-:W-:-:S05]  /*0ef0*/  IMAD.WIDE R12, R13, 0x4, R16 ;  /* 0x000000040d0c7825 */ /* 0x002fca00078e0210 */
[----:B------:R-:W3:Y:S01]  /*0f00*/  LDG.E R27, desc[UR8][R12.64] ;  /* 0x000000080c1b7981 */ /* 0x000ee2000c1e1900 */
[----:B------:R-:W-:-:S04]  /*0f10*/  UIADD3 UR5, UPT, UPT, UR4, 0x400, URZ ;  /* 0x0000040004057890 */ /* 0x000fc8000fffe0ff */
[----:B------:R-:W-:Y:S01]  /*0f20*/  ULEA UR5, UR6, UR5, 0x18 ;  /* 0x0000000506057291 */ /* 0x000fe2000f8ec0ff */
[----:B------:R-:W-:-:S05]  /*0f30*/  LEA R28, R2, R5, 0x2 ;  /* 0x00000005021c7211 */ /* 0x000fca00078e10ff */
[----:B------:R-:W-:-:S04]  /*0f40*/  LEA R6, R2, UR5, 0x2 ;  /* 0x0000000502067c11 */ /* 0x000fc8000f8e10ff */
[----:B------:R-:W-:Y:S02]  /*0f50*/  LEA R30, R3, R6, 0x6 ;  /* 0x00000006031e7211 */ /* 0x000fe400078e30ff */
[----:B------:R-:W-:Y:S01]  /*0f60*/  IADD3 R18, PT, PT, R18, 0x10, RZ ;  /* 0x0000001012127810 */ /* 0x000fe20007ffe0ff */
        /* <DEDUP_REMOVED lines=11> */
[----:B------:R-:W5:Y:S04]  /*1020*/  LDS R19, [R6+0x180] ;  /* 0x0001800006137984 */ /* 0x000f680000000800 */
[----:B------:R-:W5:Y:S04]  /*1030*/  LDS R20, [R6+0x1c0] ;  /* 0x0001c00006147984 */ /* 0x000f680000000800 */
[----:B------:R-:W-:Y:S01]  /*1040*/  LDS R35, [R6+0x280] ;  /* 0x0002800006237984 */ /* 0x000fe20000000800 */
[----:B0-----:R-:W-:-:S03]  /*1050*/  FFMA R8, R8, R26, R33 ;  /* 0x0000001a08087223 */ /* 0x001fc60000000021 */
[----:B------:R-:W-:Y:S01]  /*1060*/  LDS R33, [R6+0x380] ;  /* 0x0003800006217984 */ /* 0x000fe20000000800 */
[----:B-1----:R-:W-:-:S03]  /*1070*/  FFMA R9, R29, R9, R8 ;  /* 0x000000091d097223 */ /* 0x002fc60000000008 */
[----:B------:R-:W-:Y:S01]  /*1080*/  LDS R29, [R6+0x200] ;  /* 0x00020000061d7984 */ /* 0x000fe20000000800 */
[----:B--2---:R-:W-:-:S03]  /*1090*/  FFMA R10, R32, R10, R9 ;  /* 0x0000000a200a7223 */ /* 0x004fc60000000009 */
[----:B------:R-:W-:Y:S01]  /*10a0*/  LDS R32, [R6+0x2c0] ;  /* 0x0002c00006207984 */ /* 0x000fe20000000800 */
[----:B---3--:R-:W-:-:S03]  /*10b0*/  FFMA R11, R31, R11, R10 ;  /* 0x0000000b1f0b7223 */ /* 0x008fc6000000000a */
[----:B------:R-:W-:Y:S04]  /*10c0*/  LDS R31, [R6+0x300] ;  /* 0x00030000061f7984 */ /* 0x000fe80000000800 */
[----:B------:R-:W-:Y:S01]  /*10d0*/  LDS R26, [R6+0x3c0] ;  /* 0x0003c000061a7984 */ /* 0x000fe20000000800 */
[----:B----4-:R-:W-:-:S03]  /*10e0*/  FFMA R11, R12, R34, R11 ;  /* 0x000000220c0b7223 */ /* 0x010fc6000000000b */
[----:B------:R-:W-:Y:S01]  /*10f0*/  LDS R34, [R6+0x240] ;  /* 0x0002400006227984 */ /* 0x000fe20000000800 */
[----:B-----5:R-:W-:Y:S01]  /*1100*/  FFMA R22, R22, R13, R11 ;  /* 0x0000000d16167223 */ /* 0x020fe2000000000b */
[----:B------:R-:W-:Y:S02]  /*1110*/  IMAD R13, R18, R4, R23 ;  /* 0x00000004120d7224 */ /* 0x000fe400078e0217 */
[----:B------:R-:W0:Y:S01]  /*1120*/  LDS.128 R8, [R5+0x20] ;  /* 0x0000200005087984 */ /* 0x000e220000000c00 */
[----:B------:R-:W-:Y:S01]  /*1130*/  FFMA R19, R19, R14, R22 ;  /* 0x0000000e13137223 */ /* 0x000fe20000000016 */
[----:B------:R-:W-:Y:S02]  /*1140*/  IMAD.WIDE R12, R13, 0x4, R16 ;  /* 0x000000040d0c7825 */ /* 0x000fe400078e0210 */
[----:B------:R-:W-:Y:S02]  /*1150*/  LDS R22, [R6+0x340] ;  /* 0x0003400006167984 */ /* 0x000fe40000000800 */
[----:B------:R-:W-:-:S02]  /*1160*/  FFMA R37, R20, R15, R19 ;  /* 0x0000000f14257223 */ /* 0x000fc40000000013 */
[----:B------:R-:W1:Y:S01]  /*1170*/  LDS.128 R16, [R5+0x30] ;  /* 0x0000300005107984 */ /* 0x000e620000000c00 */
[----:B------:R-:W-:Y:S06]  /*1180*/  BAR.SYNC.DEFER_BLOCKING 0x0 ;  /* 0x0000000000007b1d */ /* 0x000fec0000010000 */
[----:B------:R-:W2:Y:S04]  /*1190*/  LDG.E R25, desc[UR8][R24.64+0x40] ;  /* 0x0000400818197981 */ /* 0x000ea8000c1e1900 */
[----:B------:R-:W3:Y:S01]  /*11a0*/  LDG.E R36, desc[UR8][R12.64] ;  /* 0x000000080c247981 */ /* 0x000ee2000c1e1900 */
[----:B0-----:R-:W-:-:S04]  /*11b0*/  FFMA R37, R8, R29, R37 ;  /* 0x0000001d08257223 */ /* 0x001fc80000000025 */
[----:B------:R-:W-:-:S04]  /*11c0*/  FFMA R34, R34, R9, R37 ;  /* 0x0000000922227223 */ /* 0x000fc80000000025 */
[----:B------:R-:W-:-:S04]  /*11d0*/  FFMA R35, R35, R10, R34 ;  /* 0x0000000a23237223 */ /* 0x000fc80000000022 */
[----:B------:R-:W-:-:S04]  /*11e0*/  FFMA R35, R32, R11, R35 ;  /* 0x0000000b20237223 */ /* 0x000fc80000000023 */
[----:B-1----:R-:W-:-:S04]  /*11f0*/  FFMA R31, R16, R31, R35 ;  /* 0x0000001f101f7223 */ /* 0x002fc80000000023 */
[----:B------:R-:W-:-:S04]  /*1200*/  FFMA R22, R22, R17, R31 ;  /* 0x0000001116167223 */ /* 0x000fc8000000001f */
[----:B------:R-:W-:-:S04]  /*1210*/  FFMA R33, R33, R18, R22 ;  /* 0x0000001221217223 */ /* 0x000fc80000000016 */
[----:B------:R-:W-:Y:S01]  /*1220*/  FFMA R35, R26, R19, R33 ;  /* 0x000000131a237223 */ /* 0x000fe20000000021 */
        /* <DEDUP_REMOVED lines=14> */
[----:B------:R-:W-:Y:S04]  /*1310*/  LDS R33, [R6+0x200] ;  /* 0x0002000006217984 */ /* 0x000fe80000000800 */
[----:B------:R-:W5:Y:S01]  /*1320*/  LDS.128 R16, [R5+0x20] ;  /* 0x0000200005107984 */ /* 0x000f620000000c00 */
[----:B0-----:R-:W-:-:S03]  /*1330*/  FFMA R27, R12, R27, R35 ;  /* 0x0000001b0c1b7223 */ /* 0x001fc60000000023 */
[----:B------:R-:W0:Y:S01]  /*1340*/  LDS R26, [R6+0x240] ;  /* 0x00024000061a7984 */ /* 0x000e220000000800 */
[----:B-1----:R-:W-:-:S03]  /*1350*/  FFMA R20, R20, R13, R27 ;  /* 0x0000000d14147223 */ /* 0x002fc6000000001b */
[----:B------:R-:W1:Y:S01]  /*1360*/  LDS R27, [R6+0x280] ;  /* 0x00028000061b7984 */ /* 0x000e620000000800 */
[----:B--2---:R-:W-:-:S03]  /*1370*/  FFMA R29, R29, R14, R20 ;  /* 0x0000000e1d1d7223 */ /* 0x004fc60000000014 */
[----:B------:R-:W2:Y:S01]  /*1380*/  LDS R20, [R6+0x2c0] ;  /* 0x0002c00006147984 */ /* 0x000ea20000000800 */
[----:B---3--:R-:W-:-:S03]  /*1390*/  FFMA R35, R24, R15, R29 ;  /* 0x0000000f18237223 */ /* 0x008fc6000000001d */
[----:B------:R-:W-:Y:S04]  /*13a0*/  LDS R29, [R6+0x300] ;  /* 0x00030000061d7984 */ /* 0x000fe80000000800 */
[----:B------:R-:W3:Y:S01]  /*13b0*/  LDS.128 R12, [R5+0x30] ;  /* 0x00003000050c7984 */ /* 0x000ee20000000c00 */
[----:B----4-:R-:W-:-:S03]  /*13c0*/  FFMA R35, R8, R25, R35 ;  /* 0x0000001908237223 */ /* 0x010fc60000000023 */
[----:B------:R-:W4:Y:S04]  /*13d0*/  LDS R24, [R6+0x340] ;  /* 0x0003400006187984 */ /* 0x000f280000000800 */
[----:B------:R-:W4:Y:S01]  /*13e0*/  LDS R25, [R6+0x380] ;  /* 0x0003800006197984 */ /* 0x000f220000000800 */
[----:B-----5:R-:W-:-:S03]  /*13f0*/  FFMA R28, R28, R9, R35 ;  /* 0x000000091c1c7223 */ /* 0x020fc60000000023 */
[----:B------:R-:W5:Y:S01]  /*1400*/  LDS R8, [R6+0x3c0] ;  /* 0x0003c00006087984 */ /* 0x000f620000000800 */
[----:B------:R-:W-:-:S04]  /*1410*/  FFMA R31, R31, R10, R28 ;  /* 0x0000000a1f1f7223 */ /* 0x000fc8000000001c */
[----:B------:R-:W-:-:S04]  /*1420*/  FFMA R11, R22, R11, R31 ;  /* 0x0000000b160b7223 */ /* 0x000fc8000000001f */
[----:B------:R-:W-:-:S04]  /*1430*/  FFMA R11, R16, R33, R11 ;  /* 0x00000021100b7223 */ /* 0x000fc8000000000b */
[----:B0-----:R-:W-:-:S04]  /*1440*/  FFMA R26, R26, R17, R11 ;  /* 0x000000111a1a7223 */ /* 0x001fc8000000000b */
[----:B-1----:R-:W-:-:S04]  /*1450*/  FFMA R27, R27, R18, R26 ;  /* 0x000000121b1b7223 */ /* 0x002fc8000000001a */
[----:B--2---:R-:W-:-:S04]  /*1460*/  FFMA R19, R20, R19, R27 ;  /* 0x0000001314137223 */ /* 0x004fc8000000001b */
[----:B---3--:R-:W-:-:S04]  /*1470*/  FFMA R19, R12, R29, R19 ;  /* 0x0000001d0c137223 */ /* 0x008fc80000000013 */
[----:B----4-:R-:W-:-:S04]  /*1480*/  FFMA R24, R24, R13, R19 ;  /* 0x0000000d18187223 */ /* 0x010fc80000000013 */
[----:B------:R-:W-:-:S04]  /*1490*/  FFMA R25, R25, R14, R24 ;  /* 0x0000000e19197223 */ /* 0x000fc80000000018 */
[----:B-----5:R-:W-:Y:S01]  /*14a0*/  FFMA R33, R8, R15, R25 ;  /* 0x0000000f08217223 */ /* 0x020fe20000000019 */
[----:B------:R-:W-:Y:S06]  /*14b0*/  BAR.SYNC.DEFER_BLOCKING 0x0 ;  /* 0x0000000000007b1d */ /* 0x000fec0000010000 */
.L_x_12:
[----:B------:R-:W-:Y:S05]  /*14c0*/  @P1 BRA `(.L_x_9) ;  /* 0x0000000000d81947 */ /* 0x000fea0003800000 */
[----:B------:R-:W0:Y:S01]  /*14d0*/  LDC.64 R8, c[0x0][0x380] ;  /* 0x0000e000ff087b82 */ /* 0x000e220000000a00 */
[C---:B------:R-:W-:Y:S02]  /*14e0*/  LEA R6, R0.reuse, R3, 0x4 ;  /* 0x0000000300067211 */ /* 0x040fe400078e20ff */
[----:B------:R-:W-:-:S03]  /*14f0*/  LEA R7, R0, R7, 0x4 ;  /* 0x0000000700077211 */ /* 0x000fc600078e20ff */
[----:B------:R-:W-:Y:S02]  /*1500*/  IMAD R11, R6, R4, R23 ;  /* 0x00000004060b7224 */ /* 0x000fe400078e0217 */
[----:B------:R-:W1:Y:S01]  /*1510*/  LDC.64 R12, c[0x0][0x388] ;  /* 0x0000e200ff0c7b82 */ /* 0x000e620000000a00 */
[----:B0-----:R-:W-:-:S06]  /*1520*/  IMAD.WIDE R6, R7, 0x4, R8 ;  /* 0x0000000407067825 */ /* 0x001fcc00078e0208 */
[----:B------:R-:W2:Y:S01]  /*1530*/  LDG.E R6, desc[UR8][R6.64] ;  /* 0x0000000806067981 */ /* 0x000ea2000c1e1900 */
[----:B-1----:R-:W-:-:S06]  /*1540*/  IMAD.WIDE R12, R11, 0x4, R12 ;  /* 0x000000040b0c7825 */ /* 0x002fcc00078e020c */
[----:B------:R-:W3:Y:S01]  /*1550*/  LDG.E R12, desc[UR8][R12.64] ;  /* 0x000000080c0c7981 */ /* 0x000ee2000c1e1900 */
[----:B------:R-:W-:-:S04]  /*1560*/  UIADD3 UR4, UPT, UPT, UR4, 0x400, URZ ;  /* 0x0000040004047890 */ /* 0x000fc8000fffe0ff */
[----:B------:R-:W-:Y:S01]  /*1570*/  ULEA UR4, UR6, UR4, 0x18 ;  /* 0x0000000406047291 */ /* 0x000fe2000f8ec0ff */
[----:B------:R-:W-:-:S05]  /*1580*/  LEA R15, R2, R5, 0x2 ;  /* 0x00000005020f7211 */ /* 0x000fca00078e10ff */
[----:B------:R-:W-:-:S04]  /*1590*/  LEA R0, R2, UR4, 0x2 ;  /* 0x0000000402007c11 */ /* 0x000fc8000f8e10ff */
        /* <DEDUP_REMOVED lines=41> */
.L_x_9:
[----:B------:R-:W0:Y:S01]  /*1830*/  LDC.64 R2, c[0x0][0x390] ;  /* 0x0000e400ff027b82 */ /* 0x000e220000000a00 */
[----:B------:R-:W-:-:S04]  /*1840*/  IMAD R21, R21, R4, R23 ;  /* 0x0000000415157224 */ /* 0x000fc800078e0217 */
[----:B0-----:R-:W-:-:S05]  /*1850*/  IMAD.WIDE R2, R21, 0x4, R2 ;  /* 0x0000000415027825 */ /* 0x001fca00078e0202 */
[----:B------:R-:W-:Y:S01]  /*1860*/  STG.E desc[UR8][R2.64], R33 ;  /* 0x0000002102007986 */ /* 0x000fe2000c101908 */
[----:B------:R-:W-:Y:S05]  /*1870*/  EXIT ;  /* 0x000000000000794d */ /* 0x000fea0003800000 */
.L_x_13:
        /* <DEDUP_REMOVED lines=16> */
.L_x_23:


//--------------------- .text._Z19matrixMulKernelBasePfS_S_i --------------------------
	.section	.text._Z19matrixMulKernelBasePfS_S_i,"ax",@progbits
	.align	128
        .global         _Z19matrixMulKernelBasePfS_S_i
        .type           _Z19matrixMulKernelBasePfS_S_i,@function
        .size           _Z19matrixMulKernelBasePfS_S_i,(.L_x_24 - _Z19matrixMulKernelBasePfS_S_i)
        .other          _Z19matrixMulKernelBasePfS_S_i,@"STO_CUDA_ENTRY STV_DEFAULT"
_Z19matrixMulKernelBasePfS_S_i:
.text._Z19matrixMulKernelBasePfS_S_i:
[----:B------:R-:W-:Y:S01]  /*0000*/  LDC R1, c[0x0][0x37c] ;  /* 0x0000df00ff017b82 */ /* 0x000fe20000000800 */
[----:B------:R-:W0:Y:S07]  /*0010*/  S2R R3, SR_TID.X ;  /* 0x0000000000037919 */ /* 0x000e2e0000002100 */
[----:B------:R-:W0:Y:S01]  /*0020*/  LDC R2, c[0x0][0x360] ;  /* 0x0000d800ff027b82 */ /* 0x000e220000000800 */
[----:B------:R-:W1:Y:S07]  /*0030*/  S2R R0, SR_TID.Y ;  /* 0x0000000000007919 */ /* 0x000e6e0000002200 */
[----:B------:R-:W0:Y:S08]  /*0040*/  S2UR UR4, SR_CTAID.X ;  /* 0x00000000000479c3 */ /* 0x000e300000002500 */
[----:B------:R-:W1:Y:S08]  /*0050*/  S2UR UR5, SR_CTAID.Y ;  /* 0x00000000000579c3 */ /* 0x000e700000002600 */
[----:B------:R-:W1:Y:S08]  /*0060*/  LDC R19, c[0x0][0x364] ;  /* 0x0000d900ff137b82 */ /* 0x000e700000000800 */
[----:B------:R-:W2:Y:S01]  /*0070*/  LDC R17, c[0x0][0x398] ;  /* 0x0000e600ff117b82 */ /* 0x000ea20000000800 */
[----:B0-----:R-:W-:-:S02]  /*0080*/  IMAD R2, R2, UR4, R3 ;  /* 0x0000000402027c24 */ /* 0x001fc4000f8e0203 */
[----:B-1----:R-:W-:-:S05]  /*0090*/  IMAD R19, R19, UR5, R0 ;  /* 0x0000000513137c24 */ /* 0x002fca000f8e0200 */
[----:B------:R-:W-:-:S04]  /*00a0*/  VIMNMX R0, PT, PT, R2, R19, !PT ;  /* 0x0000001302007248 */ /* 0x000fc80007fe0100 */
[----:B--2---:R-:W-:-:S13]  /*00b0*/  ISETP.GE.AND P0, PT, R0, R17, PT ;  /* 0x000000110000720c */ /* 0x004fda0003f06270 */
[----:B------:R-:W-:Y:S05]  /*00c0*/  @P0 EXIT ;  /* 0x000000000000094d */ /* 0x000fea0003800000 */
[C---:B------:R-:W-:Y:S01]  /*00d0*/  ISETP.GE.U32.AND P0, PT, R17.reuse, 0x8, PT ;  /* 0x000000081100780c */ /* 0x040fe20003f06070 */
[----:B------:R-:W0:Y:S01]  /*00e0*/  LDCU.64 UR4, c[0x0][0x358] ;  /* 0x00006b00ff0477ac */ /* 0x000e220008000a00 */
[----:B------:R-:W-:Y:S01]  /*00f0*/  LOP3.LUT P1, RZ, R17, 0x7, RZ, 0xc0, !PT ;  /* 0x0000000711ff7812 */ /* 0x000fe2000782c0ff */
[----:B------:R-:W-:Y:S01]  /*0100*/  IMAD R19, R19, R17, RZ ;  /* 0x0000001113137224 */ /* 0x000fe200078e02ff */
[----:B------:R-:W-:Y:S01]  /*0110*/  SHF.R.S32.HI R3, RZ, 0x1f, R2 ;  /* 0x0000001fff037819 */ /* 0x000fe20000011402 */
[----:B------:R-:W-:Y:S02]  /*0120*/  IMAD.MOV.U32 R7, RZ, RZ, RZ ;  /* 0x000000ffff077224 */ /* 0x000fe400078e00ff */
[----:B------:R-:W-:Y:S02]  /*0130*/  IMAD.MOV.U32 R16, RZ, RZ, RZ ;  /* 0x000000ffff107224 */ /* 0x000fe400078e00ff */
[----:B------:R-:W-:-:S04]  /*0140*/  IMAD.MOV.U32 R18, RZ, RZ, RZ ;  /* 0x000000ffff127224 */ /* 0x000fc800078e00ff */
[----:B------:R-:W-:Y:S05]  /*0150*/  @!P0 BRA `(.L_x_14) ;  /* 0x0000000400008947 */ /* 0x000fea0003800000 */
[----:B------:R-:W1:Y:S01]  /*0160*/  LDCU.128 UR8, c[0x0][0x380] ;  /* 0x00007000ff0877ac */ /* 0x000e620008000c00 */
[C---:B------:R-:W-:Y:S01]  /*0170*/  LOP3.LUT R16, R17.reuse, 0x7ffffff8, RZ, 0xc0, !PT ;  /* 0x7ffffff811107812 */ /* 0x040fe200078ec0ff */
[----:B------:R-:W-:Y:S01]  /*0180*/  IMAD.SHL.U32 R21, R17, 0x4, RZ ;  /* 0x0000000411157824 */ /* 0x000fe200078e00ff */
[----:B------:R-:W-:Y:S01]  /*0190*/  SHF.R.U32.HI R23, RZ, 0x1e, R17 ;  /* 0x0000001eff177819 */ /* 0x000fe20000011611 */
[----:B------:R-:W-:Y:S02]  /*01a0*/  IMAD.MOV.U32 R18, RZ, RZ, RZ ;  /* 0x000000ffff127224 */ /* 0x000fe400078e00ff */
[----:B------:R-:W-:Y:S02]  /*01b0*/  IMAD.MOV.U32 R7, RZ, RZ, RZ ;  /* 0x000000ffff077224 */ /* 0x000fe400078e00ff */
[----:B------:R-:W-:Y:S02]  /*01c0*/  IMAD.MOV.U32 R22, RZ, RZ, RZ ;  /* 0x000000ffff167224 */ /* 0x000fe400078e00ff */
[----:B------:R-:W-:Y:S01]  /*01d0*/  IMAD.MOV.U32 R24, RZ, RZ, R16 ;  /* 0x000000ffff187224 */ /* 0x000fe200078e0010 */
[----:B-1----:R-:W-:-:S02]  /*01e0*/  LEA R20, P0, R2, UR10, 0x2 ;  /* 0x0000000a02147c11 */ /* 0x002fc4000f8010ff */
[C---:B------:R-:W-:Y:S02]  /*01f0*/  LEA R9, P2, R19.reuse, UR8, 0x2 ;  /* 0x0000000813097c11 */ /* 0x040fe4000f8410ff */
[----:B------:R-:W-:Y:S02]  /*0200*/  LEA.HI.X R0, R2, UR11, R3, 0x2, P0 ;  /* 0x0000000b02007c11 */ /* 0x000fe400080f1403 */
[----:B------:R-:W-:Y:S02]  /*0210*/  LEA.HI.X R5, R19, UR9, RZ, 0x2, P2 ;  /* 0x0000000913057c11 */ /* 0x000fe400090f14ff */
[----:B------:R-:W-:-:S05]  /*0220*/  IADD3 R9, P0, PT, R9, 0x10, RZ ;  /* 0x0000001009097810 */ /* 0x000fca0007f1e0ff */
[----:B------:R-:W-:-:S08]  /*0230*/  IMAD.X R5, RZ, RZ, R5, P0 ;  /* 0x000000ffff057224 */ /* 0x000fd000000e0605 */
.L_x_15:
[----:B------:R-:W-:Y:S01]  /*0240*/  IMAD.MOV.U32 R26, RZ, RZ, R20 ;  /* 0x000000ffff1a7224 */ /* 0x000fe200078e0014 */
[----:B------:R-:W-:Y:S01]  /*0250*/  IADD3 R8, P0, PT, R21, R20, RZ ;  /* 0x0000001415087210 */ /* 0x000fe20007f1e0ff */
[----:B------:R-:W-:Y:S02]  /*0260*/  IMAD.MOV.U32 R4, RZ, RZ, R9 ;  /* 0x000000ffff047224 */ /* 0x000fe400078e0009 */
[----:B------:R-:W-:Y:S01]  /*0270*/  IMAD.MOV.U32 R27, RZ, RZ, R0 ;  /* 0x000000ffff1b7224 */ /* 0x000fe200078e0000 */
[----:B------:R-:W-:Y:S02]  /*0280*/  IADD3.X R9, PT, PT, R23, R0, RZ, P0, !PT ;  /* 0x0000000017097210 */ /* 0x000fe400007fe4ff */
[----:B0-----:R-:W2:Y:S01]  /*0290*/  LDG.E R29, desc[UR4][R4.64+-0x10] ;  /* 0xfffff004041d7981 */ /* 0x001ea2000c1e1900 */
[----:B------:R-:W-:-:S03]  /*02a0*/  IADD3 R10, P0, PT, R21, R8, RZ ;  /* 0x00000008150a7210 */ /* 0x000fc60007f1e0ff */
[----:B------:R-:W2:Y:S02]  /*02b0*/  LDG.E R26, desc[UR4][R26.64] ;  /* 0x000000041a1a7981 */ /* 0x000ea4000c1e1900 */
[----:B------:R-:W-:Y:S02]  /*02c0*/  IMAD.X R11, R23, 0x1, R9, P0 ;  /* 0x00000001170b7824 */ /* 0x000fe400000e0609 */
[----:B------:R0:W3:Y:S04]  /*02d0*/  LDG.E R25, desc[UR4][R8.64] ;  /* 0x0000000408197981 */ /* 0x0000e8000c1e1900 */
[----:B------:R-:W3:Y:S04]  /*02e0*/  LDG.E R28, desc[UR4][R4.64+-0xc] ;  /* 0xfffff404041c7981 */ /* 0x000ee8000c1e1900 */
[----:B------:R1:W4:Y:S04]  /*02f0*/  LDG.E R13, desc[UR4][R10.64] ;  /* 0x000000040a0d7981 */ /* 0x000328000c1e1900 */
[----:B------:R-:W4:Y:S01]  /*0300*/  LDG.E R12, desc[UR4][R4.64+-0x8] ;  /* 0xfffff804040c7981 */ /* 0x000f22000c1e1900 */
[----:B------:R-:W-:-:S03]  /*0310*/  IADD3 R14, P0, PT, R21, R10, RZ ;  /* 0x0000000a150e7210 */ /* 0x000fc60007f1e0ff */
[----:B------:R-:W5:Y:S02]  /*0320*/  LDG.E R27, desc[UR4][R4.64] ;  /* 0x00000004041b7981 */ /* 0x000f64000c1e1900 */
[----:B------:R-:W-:Y:S01]  /*0330*/  IMAD.X R15, R23, 0x1, R11, P0 ;  /* 0x00000001170f7824 */ /* 0x000fe200000e060b */
[----:B------:R-:W-:-:S04]  /*0340*/  IADD3 R6, P0, PT, R21, R14, RZ ;  /* 0x0000000e15067210 */ /* 0x000fc80007f1e0ff */
[----:B------:R-:W5:Y:S01]  /*0350*/  LDG.E R14, desc[UR4][R14.64] ;  /* 0x000000040e0e7981 */ /* 0x000f62000c1e1900 */
[----:B--2---:R-:W-:Y:S01]  /*0360*/  FFMA R29, R29, R26, R7 ;  /* 0x0000001a1d1d7223 */ /* 0x004fe20000000007 */
[----:B------:R-:W-:Y:S01]  /*0370*/  IMAD.X R7, R23, 0x1, R15, P0 ;  /* 0x0000000117077824 */ /* 0x000fe200000e060f */
[----:B0-----:R-:W-:Y:S01]  /*0380*/  IADD3 R8, P0, PT, R21, R6, RZ ;  /* 0x0000000615087210 */ /* 0x001fe20007f1e0ff */
[----:B------:R-:W2:Y:S04]  /*0390*/  LDG.E R15, desc[UR4][R4.64+0x4] ;  /* 0x00000404040f7981 */ /* 0x000ea8000c1e1900 */
[----:B------:R-:W-:Y:S02]  /*03a0*/  IMAD.X R9, R23, 0x1, R7, P0 ;  /* 0x0000000117097824 */ /* 0x000fe400000e0607 */
[----:B---3--:R-:W-:Y:S01]  /*03b0*/  FFMA R29, R28, R25, R29 ;  /* 0x000000191c1d7223 */ /* 0x008fe2000000001d */
[----:B-1----:R-:W-:Y:S01]  /*03c0*/  IADD3 R10, P0, PT, R21, R8, RZ ;  /* 0x00000008150a7210 */ /* 0x002fe20007f1e0ff */
[----:B------:R-:W5:Y:S04]  /*03d0*/  LDG.E R25, desc[UR4][R4.64+-0x4] ;  /* 0xfffffc0404197981 */ /* 0x000f68000c1e1900 */
[----:B------:R-:W3:Y:S01]  /*03e0*/  LDG.E R6, desc[UR4][R6.64] ;  /* 0x0000000406067981 */ /* 0x000ee2000c1e1900 */
[----:B------:R-:W-:-:S02]  /*03f0*/  IMAD.X R11, R23, 0x1, R9, P0 ;  /* 0x00000001170b7824 */ /* 0x000fc400000e0609 */
[----:B----4-:R-:W-:Y:S01]  /*0400*/  FFMA R26, R12, R13, R29 ;  /* 0x0000000d0c1a7223 */ /* 0x010fe2000000001d */
[----:B------:R-:W-:Y:S01]  /*0410*/  IADD3 R12, P0, PT, R21, R10, RZ ;  /* 0x0000000a150c7210 */ /* 0x000fe20007f1e0ff */
[----:B------:R0:W2:Y:S04]  /*0420*/  LDG.E R8, desc[UR4][R8.64] ;  /* 0x0000000408087981 */ /* 0x0000a8000c1e1900 */
[----:B------:R-:W-:Y:S01]  /*0430*/  IMAD.X R13, R23, 0x1, R11, P0 ;  /* 0x00000001170d7824 */ /* 0x000fe200000e060b */
[----:B------:R-:W4:Y:S04]  /*0440*/  LDG.E R10, desc[UR4][R10.64] ;  /* 0x000000040a0a7981 */ /* 0x000f28000c1e1900 */
[----:B------:R-:W4:Y:S04]  /*0450*/  LDG.E R29, desc[UR4][R4.64+0x8] ;  /* 0x00000804041d7981 */ /* 0x000f28000c1e1900 */
[----:B------:R-:W4:Y:S04]  /*0460*/  LDG.E R12, desc[UR4][R12.64] ;  /* 0x000000040c0c7981 */ /* 0x000f28000c1e1900 */
[----:B------:R1:W4:Y:S01]  /*0470*/  LDG.E R7, desc[UR4][R4.64+0xc] ;  /* 0x00000c0404077981 */ /* 0x000322000c1e1900 */
[----:B------:R-:W-:-:S04]  /*0480*/  IADD3 R24, P0, PT, R24, -0x8, RZ ;  /* 0xfffffff818187810 */ /* 0x000fc80007f1e0ff */
[----:B------:R-:W-:Y:S02]  /*0490*/  IADD3.X R22, PT, PT, R22, -0x1, RZ, P0, !PT ;  /* 0xffffffff16167810 */ /* 0x000fe400007fe4ff */
[----:B------:R-:W-:-:S04]  /*04a0*/  ISETP.NE.U32.AND P0, PT, R24, RZ, PT ;  /* 0x000000ff1800720c */ /* 0x000fc80003f05070 */
[----:B------:R-:W-:Y:S02]  /*04b0*/  ISETP.NE.AND.EX P0, PT, R22, RZ, PT, P0 ;  /* 0x000000ff1600720c */ /* 0x000fe40003f05300 */
[----:B0-----:R-:W-:Y:S02]  /*04c0*/  IADD3 R9, P3, PT, R4, 0x20, RZ ;  /* 0x0000002004097810 */ /* 0x001fe40007f7e0ff */
[----:B------:R-:W-:-:S03]  /*04d0*/  LEA R20, P2, R17, R20, 0x5 ;  /* 0x0000001411147211 */ /* 0x000fc600078428ff */
[----:B-1----:R-:W-:Y:S01]  /*04e0*/  IMAD.X R5, RZ, RZ, R5, P3 ;  /* 0x000000ffff057224 */ /* 0x002fe200018e0605 */
[----:B------:R-:W-:Y:S01]  /*04f0*/  LEA.HI.X R0, R17, R0, RZ, 0x5, P2 ;  /* 0x0000000011007211 */ /* 0x000fe200010f2cff */
[----:B-----5:R-:W-:-:S04]  /*0500*/  FFMA R14, R25, R14, R26 ;  /* 0x0000000e190e7223 */ /* 0x020fc8000000001a */
[----:B---3--:R-:W-:-:S04]  /*0510*/  FFMA R6, R27, R6, R14 ;  /* 0x000000061b067223 */ /* 0x008fc8000000000e */
[----:B--2---:R-:W-:-:S04]  /*0520*/  FFMA R6, R15, R8, R6 ;  /* 0x000000080f067223 */ /* 0x004fc80000000006 */
[----:B----4-:R-:W-:-:S04]  /*0530*/  FFMA R6, R29, R10, R6 ;  /* 0x0000000a1d067223 */ /* 0x010fc80000000006 */
[----:B------:R-:W-:Y:S01]  /*0540*/  FFMA R7, R7, R12, R6 ;  /* 0x0000000c07077223 */ /* 0x000fe20000000006 */
[----:B------:R-:W-:Y:S06]  /*0550*/  @P0 BRA `(.L_x_15) ;  /* 0xfffffffc00380947 */ /* 0x000fec000383ffff */
.L_x_14:
[----:B------:R-:W-:Y:S05]  /*0560*/  @!P1 BRA `(.L_x_16) ;  /* 0x0000000400409947 */ /* 0x000fea0003800000 */
[----:B------:R-:W-:-:S04]  /*0570*/  LOP3.LUT R0, R17, 0x7, RZ, 0xc0, !PT ;  /* 0x0000000711007812 */ /* 0x000fc800078ec0ff */
[----:B------:R-:W-:-:S04]  /*0580*/  IADD3 R0, P1, PT, R0, -0x1, RZ ;  /* 0xffffffff00007810 */ /* 0x000fc80007f3e0ff */
[----:B------:R-:W-:Y:S01]  /*0590*/  ISETP.GE.U32.AND P0, PT, R0, 0x3, PT ;  /* 0x000000030000780c */ /* 0x000fe20003f06070 */
[----:B------:R-:W-:Y:S01]  /*05a0*/  IMAD.X R0, RZ, RZ, -0x1, P1 ;  /* 0xffffffffff007424 */ /* 0x000fe200008e06ff */
[----:B------:R-:W-:-:S04]  /*05b0*/  LOP3.LUT P1, R20, R17, 0x3, RZ, 0xc0, !PT ;  /* 0x0000000311147812 */ /* 0x000fc8000782c0ff */
[----:B------:R-:W-:-:S13]  /*05c0*/  ISETP.GE.U32.AND.EX P0, PT, R0, RZ, PT, P0 ;  /* 0x000000ff0000720c */ /* 0x000fda0003f06100 */
[----:B------:R-:W-:Y:S05]  /*05d0*/  @!P0 BRA `(.L_x_17) ;  /* 0x0000000000808947 */ /* 0x000fea0003800000 */
[----:B------:R-:W1:Y:S01]  /*05e0*/  LDCU.128 UR8, c[0x0][0x380] ;  /* 0x00007000ff0877ac */ /* 0x000e620008000c00 */
[-C--:B------:R-:W-:Y:S01]  /*05f0*/  IMAD.WIDE.U32 R8, R16, R17.reuse, R2 ;  /* 0x0000001110087225 */ /* 0x080fe200078e0002 */
[----:B------:R-:W-:Y:S02]  /*0600*/  IADD3 R0, P0, PT, R19, R16, RZ ;  /* 0x0000001013007210 */ /* 0x000fe40007f1e0ff */
[----:B------:R-:W-:Y:S01]  /*0610*/  SHF.R.U32.HI R23, RZ, 0x1e, R17 ;  /* 0x0000001eff177819 */ /* 0x000fe20000011611 */
[----:B------:R-:W-:Y:S02]  /*0620*/  IMAD R5, R18, R17, RZ ;  /* 0x0000001112057224 */ /* 0x000fe400078e02ff */
[----:B------:R-:W-:-:S03]  /*0630*/  IMAD.X R11, RZ, RZ, R18, P0 ;  /* 0x000000ffff0b7224 */ /* 0x000fc600000e0612 */
[----:B------:R-:W-:Y:S01]  /*0640*/  IADD3 R5, PT, PT, R9, R5, RZ ;  /* 0x0000000509057210 */ /* 0x000fe20007ffe0ff */
[----:B------:R-:W-:Y:S01]  /*0650*/  IMAD.SHL.U32 R9, R17, 0x4, RZ ;  /* 0x0000000411097824 */ /* 0x000fe200078e00ff */
[----:B-1----:R-:W-:Y:S02]  /*0660*/  LEA R14, P3, R8, UR10, 0x2 ;  /* 0x0000000a080e7c11 */ /* 0x002fe4000f8610ff */
[----:B------:R-:W-:Y:S02]  /*0670*/  LEA R4, P2, R0, UR8, 0x2 ;  /* 0x0000000800047c11 */ /* 0x000fe4000f8410ff */
[----:B------:R-:W-:Y:S02]  /*0680*/  LEA.HI.X R15, R8, UR11, R5, 0x2, P3 ;  /* 0x0000000b080f7c11 */ /* 0x000fe400098f1405 */
[C---:B------:R-:W-:Y:S02]  /*0690*/  IADD3 R12, P0, PT, R9.reuse, R14, RZ ;  /* 0x0000000e090c7210 */ /* 0x040fe40007f1e0ff */
[----:B------:R-:W-:Y:S01]  /*06a0*/  LEA.HI.X R5, R0, UR9, R11, 0x2, P2 ;  /* 0x0000000900057c11 */ /* 0x000fe200090f140b */
[----:B0-----:R-:W2:Y:S01]  /*06b0*/  LDG.E R6, desc[UR4][R14.64] ;  /* 0x000000040e067981 */ /* 0x001ea2000c1e1900 */
[----:B------:R-:W-:Y:S01]  /*06c0*/  IADD3 R10, P2, PT, R9, R12, RZ ;  /* 0x0000000c090a7210 */ /* 0x000fe20007f5e0ff */
[----:B------:R-:W-:-:S02]  /*06d0*/  IMAD.X R13, R23, 0x1, R15, P0 ;  /* 0x00000001170d7824 */ /* 0x000fc400000e060f */
[----:B------:R-:W2:Y:S01]  /*06e0*/  LDG.E R0, desc[UR4][R4.64] ;  /* 0x0000000404007981 */ /* 0x000ea2000c1e1900 */
[----:B------:R-:W-:Y:S01]  /*06f0*/  IADD3 R8, P0, PT, R9, R10, RZ ;  /* 0x0000000a09087210 */ /* 0x000fe20007f1e0ff */
[C---:B------:R-:W-:Y:S02]  /*0700*/  IMAD.X R11, R23.reuse, 0x1, R13, P2 ;  /* 0x00000001170b7824 */ /* 0x040fe400010e060d */
[----:B------:R-:W3:Y:S04]  /*0710*/  LDG.E R12, desc[UR4][R12.64] ;  /* 0x000000040c0c7981 */ /* 0x000ee8000c1e1900 */
[----:B------:R-:W3:Y:S01]  /*0720*/  LDG.E R21, desc[UR4][R4.64+0x4] ;  /* 0x0000040404157981 */ /* 0x000ee2000c1e1900 */
[----:B------:R-:W-:-:S03]  /*0730*/  IMAD.X R9, R23, 0x1, R11, P0 ;  /* 0x0000000117097824 */ /* 0x000fc600000e060b */
[----:B------:R-:W4:Y:S04]  /*0740*/  LDG.E R10, desc[UR4][R10.64] ;  /* 0x000000040a0a7981 */ /* 0x000f28000c1e1900 */
[----:B------:R-:W4:Y:S04]  /*0750*/  LDG.E R23, desc[UR4][R4.64+0x8] ;  /* 0x0000080404177981 */ /* 0x000f28000c1e1900 */
[----:B------:R-:W5:Y:S04]  /*0760*/  LDG.E R15, desc[UR4][R4.64+0xc] ;  /* 0x00000c04040f7981 */ /* 0x000f68000c1e1900 */
[----:B------:R-:W5:Y:S01]  /*0770*/  LDG.E R8, desc[UR4][R8.64] ;  /* 0x0000000408087981 */ /* 0x000f62000c1e1900 */
[----:B------:R-:W-:-:S05]  /*0780*/  IADD3 R16, P0, PT, R16, 0x4, RZ ;  /* 0x0000000410107810 */ /* 0x000fca0007f1e0ff */
[----:B------:R-:W-:Y:S02]  /*0790*/  IMAD.X R18, RZ, RZ, R18, P0 ;  /* 0x000000ffff127224 */ /* 0x000fe400000e0612 */
[----:B--2---:R-:W-:-:S04]  /*07a0*/  FFMA R0, R0, R6, R7 ;  /* 0x0000000600007223 */ /* 0x004fc80000000007 */
[----:B---3--:R-:W-:-:S04]  /*07b0*/  FFMA R0, R21, R12, R0 ;  /* 0x0000000c15007223 */ /* 0x008fc80000000000 */
[----:B----4-:R-:W-:-:S04]  /*07c0*/  FFMA R0, R23, R10, R0 ;  /* 0x0000000a17007223 */ /* 0x010fc80000000000 */
[----:B-----5:R-:W-:-:S07]  /*07d0*/  FFMA R7, R15, R8, R0 ;  /* 0x000000080f077223 */ /* 0x020fce0000000000 */
.L_x_17:
[----:B------:R-:W-:Y:S05]  /*07e0*/  @!P1 BRA `(.L_x_16) ;  /* 0x0000000000a09947 */ /* 0x000fea0003800000 */
[----:B------:R-:W-:Y:S02]  /*07f0*/  ISETP.NE.AND P1, PT, R20, 0x1, PT ;  /* 0x000000011400780c */ /* 0x000fe40003f25270 */
[----:B------:R-:W-:-:S04]  /*0800*/  LOP3.LUT R0, R17, 0x1, RZ, 0xc0, !PT ;  /* 0x0000000111007812 */ /* 0x000fc800078ec0ff */
[----:B------:R-:W-:-:S07]  /*0810*/  ISETP.NE.U32.AND P0, PT, R0, 0x1, PT ;  /* 0x000000010000780c */ /* 0x000fce0003f05070 */
[----:B------:R-:W-:Y:S06]  /*0820*/  @!P1 BRA `(.L_x_18) ;  /* 0x0000000000509947 */ /* 0x000fec0003800000 */
[----:B------:R-:W1:Y:S01]  /*0830*/  LDCU.128 UR8, c[0x0][0x380] ;  /* 0x00007000ff0877ac */ /* 0x000e620008000c00 */
[----:B------:R-:W-:Y:S01]  /*0840*/  IADD3 R0, P1, PT, R19, R16, RZ ;  /* 0x0000001013007210 */ /* 0x000fe20007f3e0ff */
[----:B------:R-:W-:-:S04]  /*0850*/  IMAD.WIDE.U32 R10, R16, R17, R2 ;  /* 0x00000011100a7225 */ /* 0x000fc800078e0002 */
[----:B------:R-:W-:Y:S02]  /*0860*/  IMAD R9, R18, R17, RZ ;  /* 0x0000001112097224 */ /* 0x000fe400078e02ff */
[----:B------:R-:W-:-:S03]  /*0870*/  IMAD.X R5, RZ, RZ, R18, P1 ;  /* 0x000000ffff057224 */ /* 0x000fc600008e0612 */
[----:B------:R-:W-:Y:S02]  /*0880*/  IADD3 R9, PT, PT, R11, R9, RZ ;  /* 0x000000090b097210 */ /* 0x000fe40007ffe0ff */
[----:B-1----:R-:W-:Y:S02]  /*0890*/  LEA R8, P1, R10, UR10, 0x2 ;  /* 0x0000000a0a087c11 */ /* 0x002fe4000f8210ff */
[----:B------:R-:W-:Y:S02]  /*08a0*/  LEA R4, P2, R0, UR8, 0x2 ;  /* 0x0000000800047c11 */ /* 0x000fe4000f8410ff */
[----:B------:R-:W-:Y:S02]  /*08b0*/  LEA.HI.X R9, R10, UR11, R9, 0x2, P1 ;  /* 0x0000000b0a097c11 */ /* 0x000fe400088f1409 */
[----:B------:R-:W-:Y:S02]  /*08c0*/  LEA.HI.X R5, R0, UR9, R5, 0x2, P2 ;  /* 0x0000000900057c11 */ /* 0x000fe400090f1405 */
[----:B------:R-:W-:-:S02]  /*08d0*/  LEA R10, P1, R17, R8, 0x2 ;  /* 0x00000008110a7211 */ /* 0x000fc400078210ff */
[----:B0-----:R-:W2:Y:S02]  /*08e0*/  LDG.E R8, desc[UR4][R8.64] ;  /* 0x0000000408087981 */ /* 0x001ea4000c1e1900 */
[----:B------:R-:W-:Y:S02]  /*08f0*/  LEA.HI.X R11, R17, R9, RZ, 0x2, P1 ;  /* 0x00000009110b7211 */ /* 0x000fe400008f14ff */
[----:B------:R-:W2:Y:S04]  /*0900*/  LDG.E R0, desc[UR4][R4.64] ;  /* 0x0000000404007981 */ /* 0x000ea8000c1e1900 */
[----:B------:R-:W3:Y:S04]  /*0910*/  LDG.E R13, desc[UR4][R4.64+0x4] ;  /* 0x00000404040d7981 */ /* 0x000ee8000c1e1900 */
[----:B------:R-:W3:Y:S01]  /*0920*/  LDG.E R10, desc[UR4][R10.64] ;  /* 0x000000040a0a7981 */ /* 0x000ee2000c1e1900 */
[----:B------:R-:W-:-:S05]  /*0930*/  IADD3 R16, P1, PT, R16, 0x2, RZ ;  /* 0x0000000210107810 */ /* 0x000fca0007f3e0ff */
[----:B------:R-:W-:Y:S02]  /*0940*/  IMAD.X R18, RZ, RZ, R18, P1 ;  /* 0x000000ffff127224 */ /* 0x000fe400008e0612 */
[----:B--2---:R-:W-:-:S04]  /*0950*/  FFMA R0, R0, R8, R7 ;  /* 0x0000000800007223 */ /* 0x004fc80000000007 */
[----:B---3--:R-:W-:-:S07]  /*0960*/  FFMA R7, R13, R10, R0 ;  /* 0x0000000a0d077223 */ /* 0x008fce0000000000 */
.L_x_18:
[----:B------:R-:W-:Y:S05]  /*0970*/  @P0 BRA `(.L_x_16) ;  /* 0x00000000003c0947 */ /* 0x000fea0003800000 */
[----:B------:R-:W1:Y:S01]  /*0980*/  LDCU.128 UR8, c[0x0][0x380] ;  /* 0x00007000ff0877ac */ /* 0x000e620008000c00 */
[----:B------:R-:W-:Y:S01]  /*0990*/  IMAD.MOV.U32 R8, RZ, RZ, R2 ;  /* 0x000000ffff087224 */ /* 0x000fe200078e0002 */
[----:B------:R-:W-:Y:S01]  /*09a0*/  IADD3 R0, P0, PT, R19, R16, RZ ;  /* 0x0000001013007210 */ /* 0x000fe20007f1e0ff */
[----:B------:R-:W-:Y:S02]  /*09b0*/  IMAD.MOV.U32 R9, RZ, RZ, R3 ;  /* 0x000000ffff097224 */ /* 0x000fe400078e0003 */
[----:B------:R-:W-:-:S04]  /*09c0*/  IMAD.WIDE.U32 R8, R16, R17, R8 ;  /* 0x0000001110087225 */ /* 0x000fc800078e0008 */
[----:B------:R-:W-:Y:S02]  /*09d0*/  IMAD R17, R18, R17, RZ ;  /* 0x0000001112117224 */ /* 0x000fe400078e02ff */
[----:B------:R-:W-:Y:S02]  /*09e0*/  IMAD.X R5, RZ, RZ, R18, P0 ;  /* 0x000000ffff057224 */ /* 0x000fe400000e0612 */
[----:B------:R-:W-:Y:S01]  /*09f0*/  IMAD.IADD R9, R9, 0x1, R17 ;  /* 0x0000000109097824 */ /* 0x000fe200078e0211 */
[----:B-1----:R-:W-:Y:S02]  /*0a00*/  LEA R4, P1, R0, UR8, 0x2 ;  /* 0x0000000800047c11 */ /* 0x002fe4000f8210ff */
[----:B------:R-:W-:Y:S02]  /*0a10*/  LEA R10, P0, R8, UR10, 0x2 ;  /* 0x0000000a080a7c11 */ /* 0x000fe4000f8010ff */
[----:B------:R-:W-:Y:S02]  /*0a20*/  LEA.HI.X R5, R0, UR9, R5, 0x2, P1 ;  /* 0x0000000900057c11 */ /* 0x000fe400088f1405 */
[----:B------:R-:W-:-:S03]  /*0a30*/  LEA.HI.X R11, R8, UR11, R9, 0x2, P0 ;  /* 0x0000000b080b7c11 */ /* 0x000fc600080f1409 */
[----:B0-----:R-:W2:Y:S04]  /*0a40*/  LDG.E R4, desc[UR4][R4.64] ;  /* 0x0000000404047981 */ /* 0x001ea8000c1e1900 */
[----:B------:R-:W2:Y:S02]  /*0a50*/  LDG.E R10, desc[UR4][R10.64] ;  /* 0x000000040a0a7981 */ /* 0x000ea4000c1e1900 */
[----:B--2---:R-:W-:-:S07]  /*0a60*/  FFMA R7, R4, R10, R7 ;  /* 0x0000000a04077223 */ /* 0x004fce0000000007 */
.L_x_16:
[----:B------:R-:W1:Y:S01]  /*0a70*/  LDC.64 R4, c[0x0][0x390] ;  /* 0x0000e400ff047b82 */ /* 0x000e620000000a00 */
[----:B------:R-:W-:-:S04]  /*0a80*/  IMAD.IADD R3, R2, 0x1, R19 ;  /* 0x0000000102037824 */ /* 0x000fc800078e0213 */
[----:B-1----:R-:W-:-:S05]  /*0a90*/  IMAD.WIDE R2, R3, 0x4, R4 ;  /* 0x0000000403027825 */ /* 0x002fca00078e0204 */
[----:B0-----:R-:W-:Y:S01]  /*0aa0*/  STG.E desc[UR4][R2.64], R7 ;  /* 0x0000000702007986 */ /* 0x001fe2000c101904 */
[----:B------:R-:W-:Y:S05]  /*0ab0*/  EXIT ;  /* 0x000000000000794d */ /* 0x000fea0003800000 */
.L_x_19:
        /* <DEDUP_REMOVED lines=12> */
.L_x_24:


//--------------------- .nv.shared._Z22matrixMulKernelGenericPfS_S_iiiii --------------------------
	.section	.nv.shared._Z22matrixMulKernelGenericPfS_S_iiiii,"aw",@nobits
	.sectionflags	@""
	.align	16
	.zero		1024


//--------------------- .nv.shared.reserved.0     --------------------------
	.section	.nv.shared.reserved.0,"aw",@nobits
	.weak		__nv_reservedSMEM_offset_0_alias
	.size		__nv_reservedSMEM_offset_0_alias, 0, 64
	.other		__nv_reservedSMEM_offset_0_alias,@"STO_CUDA_RESERVED_SHARED STV_DEFAULT"
__nv_reservedSMEM_offset_0_alias:
	.zero		0
	.zero		64


//--------------------- .nv.shared._Z22matrixMulKernelGenericPfS_S_iii --------------------------
	.section	.nv.shared._Z22matrixMulKernelGenericPfS_S_iii,"aw",@nobits
	.sectionflags	@""
	.align	16
.nv.shared._Z22matrixMulKernelGenericPfS_S_iii:
	.zero		3072


//--------------------- .nv.shared._Z28matrixMulKernelGenericSquarePfS_S_i --------------------------
	.section	.nv.shared._Z28matrixMulKernelGenericSquarePfS_S_i,"aw",@nobits
	.sectionflags	@""
	.align	16
.nv.shared._Z28matrixMulKernelGenericSquarePfS_S_i:
	.zero		3072


//--------------------- .nv.shared._Z24matrixMulKernelFixSquarePfS_S_i --------------------------
	.section	.nv.shared._Z24matrixMulKernelFixSquarePfS_S_i,"aw",@nobits
	.sectionflags	@""
	.align	16
.nv.shared._Z24matrixMulKernelFixSquarePfS_S_i:
	.zero		3072


//--------------------- .nv.shared._Z19matrixMulKernelBasePfS_S_i --------------------------
	.section	.nv.shared._Z19matrixMulKernelBasePfS_S_i,"aw",@nobits
	.sectionflags	@""
	.align	16
	.zero		1024


//--------------------- .nv.constant0._Z22matrixMulKernelGenericPfS_S_iiiii --------------------------
	.section	.nv.constant0._Z22matrixMulKernelGenericPfS_S_iiiii,"a",@progbits
	.sectionflags	@""
	.align	4
.nv.constant0._Z22matrixMulKernelGenericPfS_S_iiiii:
	.zero		940


//--------------------- .nv.constant0._Z22matrixMulKernelGenericPfS_S_iii --------------------------
	.section	.nv.constant0._Z22matrixMulKernelGenericPfS_S_iii,"a",@progbits
	.sectionflags	@""
	.align	4
.nv.constant0._Z22matrixMulKernelGenericPfS_S_iii:
	.zero		932


//--------------------- .nv.constant0._Z28matrixMulKernelGenericSquarePfS_S_i --------------------------
	.section	.nv.constant0._Z28matrixMulKernelGenericSquarePfS_S_i,"a",@progbits
	.sectionflags	@""
	.align	4
.nv.constant0._Z28matrixMulKernelGenericSquarePfS_S_i:
	.zero		924


//--------------------- .nv.constant0._Z24matrixMulKernelFixSquarePfS_S_i --------------------------
	.section	.nv.constant0._Z24matrixMulKernelFixSquarePfS_S_i,"a",@progbits
	.sectionflags	@""
	.align	4
.nv.constant0._Z24matrixMulKernelFixSquarePfS_S_i:
	.zero		924


//--------------------- .nv.constant0._Z19matrixMulKernelBasePfS_S_i --------------------------
	.section	.nv.constant0._Z19matrixMulKernelBasePfS_S_i,"a",@progbits
	.sectionflags	@""
	.align	4
.nv.constant0._Z19matrixMulKernelBasePfS_S_i:
	.zero		924


//--------------------- SYMBOLS --------------------------

	.type		.nv.reservedSmem.offset0,@object
	.size		.nv.reservedSmem.offset0,0x4
	.type		.nv.reservedSmem.cap,@object
	.size		.nv.reservedSmem.cap,0x4
